// auto-generated by cutlass_sweep.gemm — config: {"arch": "sm_100", "cluster_m": 2, "cluster_n": 1, "dtype": "fp16", "dtype_b": "fp16", "layout": "nt", "stages": 0, "tile_k": 32, "tile_m": 64, "tile_n": 32}
#include "cutlass/cutlass.h"
#include "cutlass/gemm/collective/collective_builder.hpp"
#include "cutlass/gemm/device/gemm_universal_adapter.h"
#include "cutlass/gemm/kernel/gemm_universal.hpp"
#include "cutlass/epilogue/collective/collective_builder.hpp"

using ElemA = cutlass::half_t;
using ElemB = cutlass::half_t;
using ElemCD = cutlass::half_t;
using Acc  = float;
using TileShape    = cute::Shape<cute::_64, cute::_32, cute::_32>;
using ClusterShape = cute::Shape<cute::_2, cute::_1, cute::_1>;

using CollectiveEpilogue = typename cutlass::epilogue::collective::CollectiveBuilder<
    cutlass::arch::Sm100, cutlass::arch::OpClassTensorOp,
    TileShape, ClusterShape,
    cutlass::epilogue::collective::EpilogueTileAuto,
    Acc, Acc,
    ElemCD, cutlass::layout::RowMajor, 128 / cutlass::sizeof_bits<ElemCD>::value,
    ElemCD, cutlass::layout::RowMajor, 128 / cutlass::sizeof_bits<ElemCD>::value,
    cutlass::epilogue::collective::EpilogueScheduleAuto
  >::CollectiveOp;

using CollectiveMainloop = typename cutlass::gemm::collective::CollectiveBuilder<
    cutlass::arch::Sm100, cutlass::arch::OpClassTensorOp,
    ElemA, cutlass::layout::RowMajor, 128 / cutlass::sizeof_bits<ElemA>::value,
    ElemB, cutlass::layout::ColumnMajor, 128 / cutlass::sizeof_bits<ElemB>::value,
    Acc,
    TileShape, ClusterShape,
    cutlass::gemm::collective::StageCountAutoCarveout<static_cast<int>(sizeof(typename CollectiveEpilogue::SharedStorage))>,
    cutlass::gemm::collective::KernelScheduleAuto
  >::CollectiveOp;

using GemmKernel = cutlass::gemm::kernel::GemmUniversal<
    cute::Shape<int,int,int,int>,
    CollectiveMainloop,
    CollectiveEpilogue
>;
using Gemm = cutlass::gemm::device::GemmUniversalAdapter<GemmKernel>;

// Force the device kernel symbol into the cubin without needing a host main.
auto* _anchor = &cutlass::device_kernel<GemmKernel>;


// ===== COMPILED SASS (sm_100a) =====

	.target	sm_100a

	.elftype	@"ET_EXEC"


//--------------------- .note.nv.tkinfo           --------------------------
	.section	.note.nv.tkinfo,"",@"SHT_NOTE"
	.sectionflags	@"SHF_NOTE_NV_TKINFO"
	.tkinfo
        /*0018*/ 	.word	0x00000002
        /*0030*/ 	.string	""
        /*0030*/ 	.string	"ptxas"
        /*0030*/ 	.string	"Cuda compilation tools, release 13.0, V13.0.88"
        /*0030*/ 	.string	"Build cuda_13.0.r13.0/compiler.36424714_0"
        /*0030*/ 	.string	"-arch sm_100a -m 64 "



//--------------------- .note.nv.cuinfo           --------------------------
	.section	.note.nv.cuinfo,"",@"SHT_NOTE"
	.sectionflags	@"SHF_NOTE_NV_CUINFO"
        /*0018*/ 	.short	0x0002
        /*001a*/ 	.short	0x0064
        /*001c*/ 	.short	0x0082
	.zero		2


//--------------------- .nv.info                  --------------------------
	.section	.nv.info,"",@"SHT_CUDA_INFO"
	.align	4


	//----- nvinfo : EIATTR_REGCOUNT
	.align		4
        /*0000*/ 	.byte	0x04, 0x2f
        /*0002*/ 	.short	(.L_19 - .L_18)
	.align		4
.L_18:
        /*0004*/ 	.word	index@(_ZN7cutlass13device_kernelINS_4gemm6kernel13GemmUniversalIN4cute5tupleIJiiiiEEENS1_10collective13CollectiveMmaINS1_35MainloopSm100TmaUmmaWarpSpecializedILi36ELi2ELi4ENS5_IJNS4_1CILi2EEENSA_ILi1EEESC_EEEEENS5_IJNSA_ILi64EEENSA_ILi32EEESG_EEENS_6half_tENS5_IJlSC_lEEESI_SJ_NS4_8TiledMMAINS4_8MMA_AtomIJNS4_20SM100_MMA_F16BF16_SSISI_SI_fLi64ELi32ELNS4_4UMMA5MajorE0ELSO_0ELNSN_7ScaleInE0ELSP_0EEEEEENS4_6LayoutINS5_IJSC_SC_SC_EEENS5_IJNSA_ILi0EEESU_SU_EEEEENS5_IJNS4_10UnderscoreESX_SX_EEEEENS4_13SM90_TMA_LOADENS4_14ComposedLayoutINS4_7SwizzleILi2ELi4ELi3EEENS4_18smem_ptr_flag_bitsILi16EEENSS_INS5_IJNSA_ILi8EEESG_EEENS5_IJSG_SC_EEEEEEEvNS4_8identityENS4_23SM90_TMA_LOAD_MULTICASTES1A_vS1B_EENS_8epilogue10collective18CollectiveEpilogueINS1E_23Sm100TmaWarpSpecializedILi2ELi1ELi16ELb1ELb0EEEJSH_NS5_IJNSS_ISF_SC_EENSS_ISG_SC_EEEEESI_SJ_SI_SJ_NS1E_6fusion15FusionCallbacksIS1I_NS1M_17LinearCombinationISI_fSI_fLNS_15FloatRoundStyleE2EEESH_S1L_JEEENS4_5SM1004TMEM4LOAD26SM100_TMEM_LOAD_16dp256b4xES10_S1A_NS4_17SM75_U32x4_LDSM_NENS4_14SM90_TMA_STOREES1A_NS4_17SM90_U32x4_STSM_NENS4_39AutoVectorizingCopyWithAssumedAlignmentILi128EEEEEEvvEEEEvNT_6ParamsE)
        /*0008*/ 	.word	0x0000003d


	//----- nvinfo : EIATTR_FRAME_SIZE
	.align		4
.L_19:
        /*000c*/ 	.byte	0x04, 0x11
        /*000e*/ 	.short	(.L_21 - .L_20)
	.align		4
.L_20:
        /*0010*/ 	.word	index@($__internal_2_$__cuda_sm10x_tcgen05_guardrail_trap_unallocated_columns_being_dealloced)
        /*0014*/ 	.word	0x00000000


	//----- nvinfo : EIATTR_FRAME_SIZE
	.align		4
.L_21:
        /*0018*/ 	.byte	0x04, 0x11
        /*001a*/ 	.short	(.L_23 - .L_22)
	.align		4
.L_22:
        /*001c*/ 	.word	index@($__internal_1_$__cuda_sm10x_tcgen05_guardrail_trap_phase_invalid_during_alloc)
        /*0020*/ 	.word	0x00000000


	//----- nvinfo : EIATTR_FRAME_SIZE
	.align		4
.L_23:
        /*0024*/ 	.byte	0x04, 0x11
        /*0026*/ 	.short	(.L_25 - .L_24)
	.align		4
.L_24:
        /*0028*/ 	.word	index@($__internal_0_$__cuda_sm10x_tcgen05_guardrail_trap_col_being_dealloced_not_returned_by_alloc)
        /*002c*/ 	.word	0x00000000


	//----- nvinfo : EIATTR_FRAME_SIZE
	.align		4
.L_25:
        /*0030*/ 	.byte	0x04, 0x11
        /*0032*/ 	.short	(.L_27 - .L_26)
	.align		4
.L_26:
        /*0034*/ 	.word	index@(_ZN7cutlass13device_kernelINS_4gemm6kernel13GemmUniversalIN4cute5tupleIJiiiiEEENS1_10collective13CollectiveMmaINS1_35MainloopSm100TmaUmmaWarpSpecializedILi36ELi2ELi4ENS5_IJNS4_1CILi2EEENSA_ILi1EEESC_EEEEENS5_IJNSA_ILi64EEENSA_ILi32EEESG_EEENS_6half_tENS5_IJlSC_lEEESI_SJ_NS4_8TiledMMAINS4_8MMA_AtomIJNS4_20SM100_MMA_F16BF16_SSISI_SI_fLi64ELi32ELNS4_4UMMA5MajorE0ELSO_0ELNSN_7ScaleInE0ELSP_0EEEEEENS4_6LayoutINS5_IJSC_SC_SC_EEENS5_IJNSA_ILi0EEESU_SU_EEEEENS5_IJNS4_10UnderscoreESX_SX_EEEEENS4_13SM90_TMA_LOADENS4_14ComposedLayoutINS4_7SwizzleILi2ELi4ELi3EEENS4_18smem_ptr_flag_bitsILi16EEENSS_INS5_IJNSA_ILi8EEESG_EEENS5_IJSG_SC_EEEEEEEvNS4_8identityENS4_23SM90_TMA_LOAD_MULTICASTES1A_vS1B_EENS_8epilogue10collective18CollectiveEpilogueINS1E_23Sm100TmaWarpSpecializedILi2ELi1ELi16ELb1ELb0EEEJSH_NS5_IJNSS_ISF_SC_EENSS_ISG_SC_EEEEESI_SJ_SI_SJ_NS1E_6fusion15FusionCallbacksIS1I_NS1M_17LinearCombinationISI_fSI_fLNS_15FloatRoundStyleE2EEESH_S1L_JEEENS4_5SM1004TMEM4LOAD26SM100_TMEM_LOAD_16dp256b4xES10_S1A_NS4_17SM75_U32x4_LDSM_NENS4_14SM90_TMA_STOREES1A_NS4_17SM90_U32x4_STSM_NENS4_39AutoVectorizingCopyWithAssumedAlignmentILi128EEEEEEvvEEEEvNT_6ParamsE)
        /*0038*/ 	.word	0x00000000


	//----- nvinfo : EIATTR_MIN_STACK_SIZE
	.align		4
.L_27:
        /*003c*/ 	.byte	0x04, 0x12
        /*003e*/ 	.short	(.L_29 - .L_28)
	.align		4
.L_28:
        /*0040*/ 	.word	index@(_ZN7cutlass13device_kernelINS_4gemm6kernel13GemmUniversalIN4cute5tupleIJiiiiEEENS1_10collective13CollectiveMmaINS1_35MainloopSm100TmaUmmaWarpSpecializedILi36ELi2ELi4ENS5_IJNS4_1CILi2EEENSA_ILi1EEESC_EEEEENS5_IJNSA_ILi64EEENSA_ILi32EEESG_EEENS_6half_tENS5_IJlSC_lEEESI_SJ_NS4_8TiledMMAINS4_8MMA_AtomIJNS4_20SM100_MMA_F16BF16_SSISI_SI_fLi64ELi32ELNS4_4UMMA5MajorE0ELSO_0ELNSN_7ScaleInE0ELSP_0EEEEEENS4_6LayoutINS5_IJSC_SC_SC_EEENS5_IJNSA_ILi0EEESU_SU_EEEEENS5_IJNS4_10UnderscoreESX_SX_EEEEENS4_13SM90_TMA_LOADENS4_14ComposedLayoutINS4_7SwizzleILi2ELi4ELi3EEENS4_18smem_ptr_flag_bitsILi16EEENSS_INS5_IJNSA_ILi8EEESG_EEENS5_IJSG_SC_EEEEEEEvNS4_8identityENS4_23SM90_TMA_LOAD_MULTICASTES1A_vS1B_EENS_8epilogue10collective18CollectiveEpilogueINS1E_23Sm100TmaWarpSpecializedILi2ELi1ELi16ELb1ELb0EEEJSH_NS5_IJNSS_ISF_SC_EENSS_ISG_SC_EEEEESI_SJ_SI_SJ_NS1E_6fusion15FusionCallbacksIS1I_NS1M_17LinearCombinationISI_fSI_fLNS_15FloatRoundStyleE2EEESH_S1L_JEEENS4_5SM1004TMEM4LOAD26SM100_TMEM_LOAD_16dp256b4xES10_S1A_NS4_17SM75_U32x4_LDSM_NENS4_14SM90_TMA_STOREES1A_NS4_17SM90_U32x4_STSM_NENS4_39AutoVectorizingCopyWithAssumedAlignmentILi128EEEEEEvvEEEEvNT_6ParamsE)
        /*0044*/ 	.word	0x00000000
.L_29:


//--------------------- .nv.compat                --------------------------
	.section	.nv.compat,"",@"SHT_CUDA_COMPAT_INFO"
	.align	4
        /*0000*/ 	.byte	0x02, 0x09, 0x01, 0x00, 0x02, 0x02, 0x02, 0x00, 0x02, 0x05, 0x05, 0x00, 0x03, 0x07, 0x01, 0x01
        /*0010*/ 	.byte	0x02, 0x03, 0x01, 0x00, 0x02, 0x06, 0x01, 0x00, 0x04, 0x0b, 0x08, 0x00, 0x09, 0x00, 0x00, 0x00
        /*0020*/ 	.byte	0x00, 0x00, 0x00, 0x00


//--------------------- .nv.info._ZN7cutlass13device_kernelINS_4gemm6kernel13GemmUniversalIN4cute5tupleIJiiiiEEENS1_10collective13CollectiveMmaINS1_35MainloopSm100TmaUmmaWarpSpecializedILi36ELi2ELi4ENS5_IJNS4_1CILi2EEENSA_ILi1EEESC_EEEEENS5_IJNSA_ILi64EEENSA_ILi32EEESG_EEENS_6half_tENS5_IJlSC_lEEESI_SJ_NS4_8TiledMMAINS4_8MMA_AtomIJNS4_20SM100_MMA_F16BF16_SSISI_SI_fLi64ELi32ELNS4_4UMMA5MajorE0ELSO_0ELNSN_7ScaleInE0ELSP_0EEEEEENS4_6LayoutINS5_IJSC_SC_SC_EEENS5_IJNSA_ILi0EEESU_SU_EEEEENS5_IJNS4_10UnderscoreESX_SX_EEEEENS4_13SM90_TMA_LOADENS4_14ComposedLayoutINS4_7SwizzleILi2ELi4ELi3EEENS4_18smem_ptr_flag_bitsILi16EEENSS_INS5_IJNSA_ILi8EEESG_EEENS5_IJSG_SC_EEEEEEEvNS4_8identityENS4_23SM90_TMA_LOAD_MULTICASTES1A_vS1B_EENS_8epilogue10collective18CollectiveEpilogueINS1E_23Sm100TmaWarpSpecializedILi2ELi1ELi16ELb1ELb0EEEJSH_NS5_IJNSS_ISF_SC_EENSS_ISG_SC_EEEEESI_SJ_SI_SJ_NS1E_6fusion15FusionCallbacksIS1I_NS1M_17LinearCombinationISI_fSI_fLNS_15FloatRoundStyleE2EEESH_S1L_JEEENS4_5SM1004TMEM4LOAD26SM100_TMEM_LOAD_16dp256b4xES10_S1A_NS4_17SM75_U32x4_LDSM_NENS4_14SM90_TMA_STOREES1A_NS4_17SM90_U32x4_STSM_NENS4_39AutoVectorizingCopyWithAssumedAlignmentILi128EEEEEEvvEEEEvNT_6ParamsE --------------------------
	.section	.nv.info._ZN7cutlass13device_kernelINS_4gemm6kernel13GemmUniversalIN4cute5tupleIJiiiiEEENS1_10collective13CollectiveMmaINS1_35MainloopSm100TmaUmmaWarpSpecializedILi36ELi2ELi4ENS5_IJNS4_1CILi2EEENSA_ILi1EEESC_EEEEENS5_IJNSA_ILi64EEENSA_ILi32EEESG_EEENS_6half_tENS5_IJlSC_lEEESI_SJ_NS4_8TiledMMAINS4_8MMA_AtomIJNS4_20SM100_MMA_F16BF16_SSISI_SI_fLi64ELi32ELNS4_4UMMA5MajorE0ELSO_0ELNSN_7ScaleInE0ELSP_0EEEEEENS4_6LayoutINS5_IJSC_SC_SC_EEENS5_IJNSA_ILi0EEESU_SU_EEEEENS5_IJNS4_10UnderscoreESX_SX_EEEEENS4_13SM90_TMA_LOADENS4_14ComposedLayoutINS4_7SwizzleILi2ELi4ELi3EEENS4_18smem_ptr_flag_bitsILi16EEENSS_INS5_IJNSA_ILi8EEESG_EEENS5_IJSG_SC_EEEEEEEvNS4_8identityENS4_23SM90_TMA_LOAD_MULTICASTES1A_vS1B_EENS_8epilogue10collective18CollectiveEpilogueINS1E_23Sm100TmaWarpSpecializedILi2ELi1ELi16ELb1ELb0EEEJSH_NS5_IJNSS_ISF_SC_EENSS_ISG_SC_EEEEESI_SJ_SI_SJ_NS1E_6fusion15FusionCallbacksIS1I_NS1M_17LinearCombinationISI_fSI_fLNS_15FloatRoundStyleE2EEESH_S1L_JEEENS4_5SM1004TMEM4LOAD26SM100_TMEM_LOAD_16dp256b4xES10_S1A_NS4_17SM75_U32x4_LDSM_NENS4_14SM90_TMA_STOREES1A_NS4_17SM90_U32x4_STSM_NENS4_39AutoVectorizingCopyWithAssumedAlignmentILi128EEEEEEvvEEEEvNT_6ParamsE,"",@"SHT_CUDA_INFO"
	.sectionflags	@""
	.align	4


	//----- nvinfo : EIATTR_CUDA_API_VERSION
	.align		4
        /*0000*/ 	.byte	0x04, 0x37
        /*0002*/ 	.short	(.L_31 - .L_30)
.L_30:
        /*0004*/ 	.word	0x00000082


	//----- nvinfo : EIATTR_KPARAM_INFO
	.align		4
.L_31:
        /*0008*/ 	.byte	0x04, 0x17
        /*000a*/ 	.short	(.L_33 - .L_32)
.L_32:
        /*000c*/ 	.word	0x00000000
        /*0010*/ 	.short	0x0000
        /*0012*/ 	.short	0x0000
        /*0014*/ 	.byte	0x00, 0xf0, 0x01, 0x20


	//----- nvinfo : EIATTR_AT_ENTRY_FRAGMENTS
	.align		4
.L_33:
        /*0018*/ 	.byte	0x04, 0x4f
        /*001a*/ 	.short	(.L_35 - .L_34)


	//   ....[0]....
.L_34:
        /*001c*/ 	.word	0x00000006


	//----- nvinfo : EIATTR_RESERVED_SMEM_USED
	.align		4
.L_35:
        /*0020*/ 	.byte	0x01, 0x41
	.zero		2


	//----- nvinfo : EIATTR_SPARSE_MMA_MASK
	.align		4
        /*0024*/ 	.byte	0x03, 0x50
        /*0026*/ 	.short	0x0000


	//----- nvinfo : EIATTR_TCGEN05_1CTA_USED
	.align		4
        /*0028*/ 	.byte	0x01, 0x51
	.zero		2


	//----- nvinfo : EIATTR_MAXREG_COUNT
	.align		4
        /*002c*/ 	.byte	0x03, 0x1b
        /*002e*/ 	.short	0x00ff


	//----- nvinfo : EIATTR_NUM_BARRIERS
	.align		4
        /*0030*/ 	.byte	0x02, 0x4c
        /*0032*/ 	.byte	0x07
	.zero		1


	//----- nvinfo : EIATTR_EXTERNS
	.align		4
        /*0034*/ 	.byte	0x04, 0x0f
        /*0036*/ 	.short	(.L_37 - .L_36)


	//   ....[0]....
	.align		4
.L_36:
        /*0038*/ 	.word	index@(__assertfail)


	//----- nvinfo : EIATTR_MERCURY_ISA_VERSION
	.align		4
.L_37:
        /*003c*/ 	.byte	0x03, 0x5f
        /*003e*/ 	.short	0x0101


	//----- nvinfo : EIATTR_INT_WARP_WIDE_INSTR_OFFSETS
	.align		4
        /*0040*/ 	.byte	0x04, 0x31
        /*0042*/ 	.short	(.L_39 - .L_38)


	//   ....[0]....
.L_38:
        /*0044*/ 	.word	0x000051b0


	//   ....[1]....
        /*0048*/ 	.word	0x000051e0


	//   ....[2]....
        /*004c*/ 	.word	0x00005200


	//   ....[3]....
        /*0050*/ 	.word	0x00005df0


	//   ....[4]....
        /*0054*/ 	.word	0x00005f10


	//----- nvinfo : EIATTR_COOP_GROUP_MASK_REGIDS
	.align		4
.L_39:
        /*0058*/ 	.byte	0x04, 0x29
        /*005a*/ 	.short	(.L_41 - .L_40)


	//   ....[0]....
.L_40:
        /*005c*/ 	.word	0xffffffff


	//   ....[1]....
        /*0060*/ 	.word	0xffffffff


	//   ....[2]....
        /*0064*/ 	.word	0xffffffff


	//   ....[3]....
        /*0068*/ 	.word	0xffffffff


	//   ....[4]....
        /*006c*/ 	.word	0xffffffff


	//   ....[5]....
        /*0070*/ 	.word	0xffffffff


	//   ....[6]....
        /*0074*/ 	.word	0xffffffff


	//   ....[7]....
        /*0078*/ 	.word	0xffffffff


	//   ....[8]....
        /*007c*/ 	.word	0xffffffff


	//   ....[9]....
        /*0080*/ 	.word	0xffffffff


	//   ....[10]....
        /*0084*/ 	.word	0xffffffff


	//   ....[11]....
        /*0088*/ 	.word	0xffffffff


	//   ....[12]....
        /*008c*/ 	.word	0xffffffff


	//   ....[13]....
        /*0090*/ 	.word	0xffffffff


	//----- nvinfo : EIATTR_COOP_GROUP_INSTR_OFFSETS
	.align		4
.L_41:
        /*0094*/ 	.byte	0x04, 0x28
        /*0096*/ 	.short	(.L_43 - .L_42)


	//   ....[0]....
.L_42:
        /*0098*/ 	.word	0x00000080


	//   ....[1]....
        /*009c*/ 	.word	0x000004e0


	//   ....[2]....
        /*00a0*/ 	.word	0x00000aa0


	//   ....[3]....
        /*00a4*/ 	.word	0x00000c00


	//   ....[4]....
        /*00a8*/ 	.word	0x00000d00


	//   ....[5]....
        /*00ac*/ 	.word	0x00000e70


	//   ....[6]....
        /*00b0*/ 	.word	0x00001010


	//   ....[7]....
        /*00b4*/ 	.word	0x000011d0


	//   ....[8]....
        /*00b8*/ 	.word	0x000023b0


	//   ....[9]....
        /*00bc*/ 	.word	0x00004480


	//   ....[10]....
        /*00c0*/ 	.word	0x00004690


	//   ....[11]....
        /*00c4*/ 	.word	0x000046c0


	//   ....[12]....
        /*00c8*/ 	.word	0x00005090


	//   ....[13]....
        /*00cc*/ 	.word	0x000052c0


	//----- nvinfo : EIATTR_VRC_CTA_INIT_COUNT
	.align		4
.L_43:
        /*00d0*/ 	.byte	0x02, 0x4a
        /*00d2*/ 	.byte	0x80
	.zero		1


	//----- nvinfo : EIATTR_SYSCALL_OFFSETS
	.align		4
        /*00d4*/ 	.byte	0x04, 0x46
        /*00d6*/ 	.short	(.L_45 - .L_44)


	//   ....[0]....
.L_44:
        /*00d8*/ 	.word	0x00006b40


	//   ....[1]....
        /*00dc*/ 	.word	0x00006c30


	//   ....[2]....
        /*00e0*/ 	.word	0x00007380


	//----- nvinfo : EIATTR_MBARRIER_INSTR_OFFSETS
	.align		4
.L_45:
        /*00e4*/ 	.byte	0x04, 0x39
        /*00e6*/ 	.short	(.L_47 - .L_46)


	//   ....[0]....
.L_46:
        /*00e8*/ 	.word	0x00000600
        /*00ec*/ 	.word	0x000000ff
        /*00f0*/ 	.word	0x00000000
        /*00f4*/ 	.short	0x0100
        /*00f6*/ 	.byte	0x04
	.zero		1


	//   ....[1]....
        /*00f8*/ 	.word	0x00000610
        /*00fc*/ 	.word	0x000000ff
        /*0100*/ 	.word	0x00000120
        /*0104*/ 	.short	0x0100
        /*0106*/ 	.byte	0x04
	.zero		1


	//   ....[2]....
        /*0108*/ 	.word	0x00000620
        /*010c*/ 	.word	0x000000ff
        /*0110*/ 	.word	0x00000008
        /*0114*/ 	.short	0x0100
        /*0116*/ 	.byte	0x04
	.zero		1


	//   ....[3]....
        /*0118*/ 	.word	0x00000630
        /*011c*/ 	.word	0x000000ff
        /*0120*/ 	.word	0x00000128
        /*0124*/ 	.short	0x0100
        /*0126*/ 	.byte	0x04
	.zero		1


	//   ....[4]....
        /*0128*/ 	.word	0x00000640
        /*012c*/ 	.word	0x000000ff
        /*0130*/ 	.word	0x00000010
        /*0134*/ 	.short	0x0100
        /*0136*/ 	.byte	0x04
	.zero		1


	//   ....[5]....
        /*0138*/ 	.word	0x00000650
        /*013c*/ 	.word	0x000000ff
        /*0140*/ 	.word	0x00000130
        /*0144*/ 	.short	0x0100
        /*0146*/ 	.byte	0x04
	.zero		1


	//   ....[6]....
        /*0148*/ 	.word	0x00000660
        /*014c*/ 	.word	0x000000ff
        /*0150*/ 	.word	0x00000018
        /*0154*/ 	.short	0x0100
        /*0156*/ 	.byte	0x04
	.zero		1


	//   ....[7]....
        /*0158*/ 	.word	0x00000670
        /*015c*/ 	.word	0x000000ff
        /*0160*/ 	.word	0x00000138
        /*0164*/ 	.short	0x0100
        /*0166*/ 	.byte	0x04
	.zero		1


	//   ....[8]....
        /*0168*/ 	.word	0x00000680
        /*016c*/ 	.word	0x000000ff
        /*0170*/ 	.word	0x00000020
        /*0174*/ 	.short	0x0100
        /*0176*/ 	.byte	0x04
	.zero		1


	//   ....[9]....
        /*0178*/ 	.word	0x00000690
        /*017c*/ 	.word	0x000000ff
        /*0180*/ 	.word	0x00000140
        /*0184*/ 	.short	0x0100
        /*0186*/ 	.byte	0x04
	.zero		1


	//   ....[10]....
        /*0188*/ 	.word	0x000006a0
        /*018c*/ 	.word	0x000000ff
        /*0190*/ 	.word	0x00000028
        /*0194*/ 	.short	0x0100
        /*0196*/ 	.byte	0x04
	.zero		1


	//   ....[11]....
        /*0198*/ 	.word	0x000006b0
        /*019c*/ 	.word	0x000000ff
        /*01a0*/ 	.word	0x00000148
        /*01a4*/ 	.short	0x0100
        /*01a6*/ 	.byte	0x04
	.zero		1


	//   ....[12]....
        /*01a8*/ 	.word	0x000006c0
        /*01ac*/ 	.word	0x000000ff
        /*01b0*/ 	.word	0x00000030
        /*01b4*/ 	.short	0x0100
        /*01b6*/ 	.byte	0x04
	.zero		1


	//   ....[13]....
        /*01b8*/ 	.word	0x000006d0
        /*01bc*/ 	.word	0x000000ff
        /*01c0*/ 	.word	0x00000150
        /*01c4*/ 	.short	0x0100
        /*01c6*/ 	.byte	0x04
	.zero		1


	//   ....[14]....
        /*01c8*/ 	.word	0x000006e0
        /*01cc*/ 	.word	0x000000ff
        /*01d0*/ 	.word	0x00000038
        /*01d4*/ 	.short	0x0100
        /*01d6*/ 	.byte	0x04
	.zero		1


	//   ....[15]....
        /*01d8*/ 	.word	0x000006f0
        /*01dc*/ 	.word	0x000000ff
        /*01e0*/ 	.word	0x00000158
        /*01e4*/ 	.short	0x0100
        /*01e6*/ 	.byte	0x04
	.zero		1


	//   ....[16]....
        /*01e8*/ 	.word	0x00000700
        /*01ec*/ 	.word	0x000000ff
        /*01f0*/ 	.word	0x00000040
        /*01f4*/ 	.short	0x0100
        /*01f6*/ 	.byte	0x04
	.zero		1


	//   ....[17]....
        /*01f8*/ 	.word	0x00000710
        /*01fc*/ 	.word	0x000000ff
        /*0200*/ 	.word	0x00000160
        /*0204*/ 	.short	0x0100
        /*0206*/ 	.byte	0x04
	.zero		1


	//   ....[18]....
        /*0208*/ 	.word	0x00000720
        /*020c*/ 	.word	0x000000ff
        /*0210*/ 	.word	0x00000048
        /*0214*/ 	.short	0x0100
        /*0216*/ 	.byte	0x04
	.zero		1


	//   ....[19]....
        /*0218*/ 	.word	0x00000730
        /*021c*/ 	.word	0x000000ff
        /*0220*/ 	.word	0x00000168
        /*0224*/ 	.short	0x0100
        /*0226*/ 	.byte	0x04
	.zero		1


	//   ....[20]....
        /*0228*/ 	.word	0x00000740
        /*022c*/ 	.word	0x000000ff
        /*0230*/ 	.word	0x00000050
        /*0234*/ 	.short	0x0100
        /*0236*/ 	.byte	0x04
	.zero		1


	//   ....[21]....
        /*0238*/ 	.word	0x00000750
        /*023c*/ 	.word	0x000000ff
        /*0240*/ 	.word	0x00000170
        /*0244*/ 	.short	0x0100
        /*0246*/ 	.byte	0x04
	.zero		1


	//   ....[22]....
        /*0248*/ 	.word	0x00000760
        /*024c*/ 	.word	0x000000ff
        /*0250*/ 	.word	0x00000058
        /*0254*/ 	.short	0x0100
        /*0256*/ 	.byte	0x04
	.zero		1


	//   ....[23]....
        /*0258*/ 	.word	0x00000770
        /*025c*/ 	.word	0x000000ff
        /*0260*/ 	.word	0x00000178
        /*0264*/ 	.short	0x0100
        /*0266*/ 	.byte	0x04
	.zero		1


	//   ....[24]....
        /*0268*/ 	.word	0x00000780
        /*026c*/ 	.word	0x000000ff
        /*0270*/ 	.word	0x00000060
        /*0274*/ 	.short	0x0100
        /*0276*/ 	.byte	0x04
	.zero		1


	//   ....[25]....
        /*0278*/ 	.word	0x00000790
        /*027c*/ 	.word	0x000000ff
        /*0280*/ 	.word	0x00000180
        /*0284*/ 	.short	0x0100
        /*0286*/ 	.byte	0x04
	.zero		1


	//   ....[26]....
        /*0288*/ 	.word	0x000007a0
        /*028c*/ 	.word	0x000000ff
        /*0290*/ 	.word	0x00000068
        /*0294*/ 	.short	0x0100
        /*0296*/ 	.byte	0x04
	.zero		1


	//   ....[27]....
        /*0298*/ 	.word	0x000007b0
        /*029c*/ 	.word	0x000000ff
        /*02a0*/ 	.word	0x00000188
        /*02a4*/ 	.short	0x0100
        /*02a6*/ 	.byte	0x04
	.zero		1


	//   ....[28]....
        /*02a8*/ 	.word	0x000007c0
        /*02ac*/ 	.word	0x000000ff
        /*02b0*/ 	.word	0x00000070
        /*02b4*/ 	.short	0x0100
        /*02b6*/ 	.byte	0x04
	.zero		1


	//   ....[29]....
        /*02b8*/ 	.word	0x000007d0
        /*02bc*/ 	.word	0x000000ff
        /*02c0*/ 	.word	0x00000190
        /*02c4*/ 	.short	0x0100
        /*02c6*/ 	.byte	0x04
	.zero		1


	//   ....[30]....
        /*02c8*/ 	.word	0x000007e0
        /*02cc*/ 	.word	0x000000ff
        /*02d0*/ 	.word	0x00000078
        /*02d4*/ 	.short	0x0100
        /*02d6*/ 	.byte	0x04
	.zero		1


	//   ....[31]....
        /*02d8*/ 	.word	0x000007f0
        /*02dc*/ 	.word	0x000000ff
        /*02e0*/ 	.word	0x00000198
        /*02e4*/ 	.short	0x0100
        /*02e6*/ 	.byte	0x04
	.zero		1


	//   ....[32]....
        /*02e8*/ 	.word	0x00000800
        /*02ec*/ 	.word	0x000000ff
        /*02f0*/ 	.word	0x00000080
        /*02f4*/ 	.short	0x0100
        /*02f6*/ 	.byte	0x04
	.zero		1


	//   ....[33]....
        /*02f8*/ 	.word	0x00000810
        /*02fc*/ 	.word	0x000000ff
        /*0300*/ 	.word	0x000001a0
        /*0304*/ 	.short	0x0100
        /*0306*/ 	.byte	0x04
	.zero		1


	//   ....[34]....
        /*0308*/ 	.word	0x00000820
        /*030c*/ 	.word	0x000000ff
        /*0310*/ 	.word	0x00000088
        /*0314*/ 	.short	0x0100
        /*0316*/ 	.byte	0x04
	.zero		1


	//   ....[35]....
        /*0318*/ 	.word	0x00000830
        /*031c*/ 	.word	0x000000ff
        /*0320*/ 	.word	0x000001a8
        /*0324*/ 	.short	0x0100
        /*0326*/ 	.byte	0x04
	.zero		1


	//   ....[36]....
        /*0328*/ 	.word	0x00000840
        /*032c*/ 	.word	0x000000ff
        /*0330*/ 	.word	0x00000090
        /*0334*/ 	.short	0x0100
        /*0336*/ 	.byte	0x04
	.zero		1


	//   ....[37]....
        /*0338*/ 	.word	0x00000850
        /*033c*/ 	.word	0x000000ff
        /*0340*/ 	.word	0x000001b0
        /*0344*/ 	.short	0x0100
        /*0346*/ 	.byte	0x04
	.zero		1


	//   ....[38]....
        /*0348*/ 	.word	0x00000860
        /*034c*/ 	.word	0x000000ff
        /*0350*/ 	.word	0x00000098
        /*0354*/ 	.short	0x0100
        /*0356*/ 	.byte	0x04
	.zero		1


	//   ....[39]....
        /*0358*/ 	.word	0x00000870
        /*035c*/ 	.word	0x000000ff
        /*0360*/ 	.word	0x000001b8
        /*0364*/ 	.short	0x0100
        /*0366*/ 	.byte	0x04
	.zero		1


	//   ....[40]....
        /*0368*/ 	.word	0x00000880
        /*036c*/ 	.word	0x000000ff
        /*0370*/ 	.word	0x000000a0
        /*0374*/ 	.short	0x0100
        /*0376*/ 	.byte	0x04
	.zero		1


	//   ....[41]....
        /*0378*/ 	.word	0x00000890
        /*037c*/ 	.word	0x000000ff
        /*0380*/ 	.word	0x000001c0
        /*0384*/ 	.short	0x0100
        /*0386*/ 	.byte	0x04
	.zero		1


	//   ....[42]....
        /*0388*/ 	.word	0x000008a0
        /*038c*/ 	.word	0x000000ff
        /*0390*/ 	.word	0x000000a8
        /*0394*/ 	.short	0x0100
        /*0396*/ 	.byte	0x04
	.zero		1


	//   ....[43]....
        /*0398*/ 	.word	0x000008b0
        /*039c*/ 	.word	0x000000ff
        /*03a0*/ 	.word	0x000001c8
        /*03a4*/ 	.short	0x0100
        /*03a6*/ 	.byte	0x04
	.zero		1


	//   ....[44]....
        /*03a8*/ 	.word	0x000008c0
        /*03ac*/ 	.word	0x000000ff
        /*03b0*/ 	.word	0x000000b0
        /*03b4*/ 	.short	0x0100
        /*03b6*/ 	.byte	0x04
	.zero		1


	//   ....[45]....
        /*03b8*/ 	.word	0x000008d0
        /*03bc*/ 	.word	0x000000ff
        /*03c0*/ 	.word	0x000001d0
        /*03c4*/ 	.short	0x0100
        /*03c6*/ 	.byte	0x04
	.zero		1


	//   ....[46]....
        /*03c8*/ 	.word	0x000008e0
        /*03cc*/ 	.word	0x000000ff
        /*03d0*/ 	.word	0x000000b8
        /*03d4*/ 	.short	0x0100
        /*03d6*/ 	.byte	0x04
	.zero		1


	//   ....[47]....
        /*03d8*/ 	.word	0x000008f0
        /*03dc*/ 	.word	0x000000ff
        /*03e0*/ 	.word	0x000001d8
        /*03e4*/ 	.short	0x0100
        /*03e6*/ 	.byte	0x04
	.zero		1


	//   ....[48]....
        /*03e8*/ 	.word	0x00000900
        /*03ec*/ 	.word	0x000000ff
        /*03f0*/ 	.word	0x000000c0
        /*03f4*/ 	.short	0x0100
        /*03f6*/ 	.byte	0x04
	.zero		1


	//   ....[49]....
        /*03f8*/ 	.word	0x00000910
        /*03fc*/ 	.word	0x000000ff
        /*0400*/ 	.word	0x000001e0
        /*0404*/ 	.short	0x0100
        /*0406*/ 	.byte	0x04
	.zero		1


	//   ....[50]....
        /*0408*/ 	.word	0x00000920
        /*040c*/ 	.word	0x000000ff
        /*0410*/ 	.word	0x000000c8
        /*0414*/ 	.short	0x0100
        /*0416*/ 	.byte	0x04
	.zero		1


	//   ....[51]....
        /*0418*/ 	.word	0x00000930
        /*041c*/ 	.word	0x000000ff
        /*0420*/ 	.word	0x000001e8
        /*0424*/ 	.short	0x0100
        /*0426*/ 	.byte	0x04
	.zero		1


	//   ....[52]....
        /*0428*/ 	.word	0x00000940
        /*042c*/ 	.word	0x000000ff
        /*0430*/ 	.word	0x000000d0
        /*0434*/ 	.short	0x0100
        /*0436*/ 	.byte	0x04
	.zero		1


	//   ....[53]....
        /*0438*/ 	.word	0x00000950
        /*043c*/ 	.word	0x000000ff
        /*0440*/ 	.word	0x000001f0
        /*0444*/ 	.short	0x0100
        /*0446*/ 	.byte	0x04
	.zero		1


	//   ....[54]....
        /*0448*/ 	.word	0x00000960
        /*044c*/ 	.word	0x000000ff
        /*0450*/ 	.word	0x000000d8
        /*0454*/ 	.short	0x0100
        /*0456*/ 	.byte	0x04
	.zero		1


	//   ....[55]....
        /*0458*/ 	.word	0x00000970
        /*045c*/ 	.word	0x000000ff
        /*0460*/ 	.word	0x000001f8
        /*0464*/ 	.short	0x0100
        /*0466*/ 	.byte	0x04
	.zero		1


	//   ....[56]....
        /*0468*/ 	.word	0x00000980
        /*046c*/ 	.word	0x000000ff
        /*0470*/ 	.word	0x000000e0
        /*0474*/ 	.short	0x0100
        /*0476*/ 	.byte	0x04
	.zero		1


	//   ....[57]....
        /*0478*/ 	.word	0x00000990
        /*047c*/ 	.word	0x000000ff
        /*0480*/ 	.word	0x00000200
        /*0484*/ 	.short	0x0100
        /*0486*/ 	.byte	0x04
	.zero		1


	//   ....[58]....
        /*0488*/ 	.word	0x000009a0
        /*048c*/ 	.word	0x000000ff
        /*0490*/ 	.word	0x000000e8
        /*0494*/ 	.short	0x0100
        /*0496*/ 	.byte	0x04
	.zero		1


	//   ....[59]....
        /*0498*/ 	.word	0x000009b0
        /*049c*/ 	.word	0x000000ff
        /*04a0*/ 	.word	0x00000208
        /*04a4*/ 	.short	0x0100
        /*04a6*/ 	.byte	0x04
	.zero		1


	//   ....[60]....
        /*04a8*/ 	.word	0x000009c0
        /*04ac*/ 	.word	0x000000ff
        /*04b0*/ 	.word	0x000000f0
        /*04b4*/ 	.short	0x0100
        /*04b6*/ 	.byte	0x04
	.zero		1


	//   ....[61]....
        /*04b8*/ 	.word	0x000009d0
        /*04bc*/ 	.word	0x000000ff
        /*04c0*/ 	.word	0x00000210
        /*04c4*/ 	.short	0x0100
        /*04c6*/ 	.byte	0x04
	.zero		1


	//   ....[62]....
        /*04c8*/ 	.word	0x000009e0
        /*04cc*/ 	.word	0x000000ff
        /*04d0*/ 	.word	0x000000f8
        /*04d4*/ 	.short	0x0100
        /*04d6*/ 	.byte	0x04
	.zero		1


	//   ....[63]....
        /*04d8*/ 	.word	0x000009f0
        /*04dc*/ 	.word	0x000000ff
        /*04e0*/ 	.word	0x00000218
        /*04e4*/ 	.short	0x0100
        /*04e6*/ 	.byte	0x04
	.zero		1


	//   ....[64]....
        /*04e8*/ 	.word	0x00000a00
        /*04ec*/ 	.word	0x000000ff
        /*04f0*/ 	.word	0x00000100
        /*04f4*/ 	.short	0x0100
        /*04f6*/ 	.byte	0x04
	.zero		1


	//   ....[65]....
        /*04f8*/ 	.word	0x00000a10
        /*04fc*/ 	.word	0x000000ff
        /*0500*/ 	.word	0x00000220
        /*0504*/ 	.short	0x0100
        /*0506*/ 	.byte	0x04
	.zero		1


	//   ....[66]....
        /*0508*/ 	.word	0x00000a20
        /*050c*/ 	.word	0x000000ff
        /*0510*/ 	.word	0x00000108
        /*0514*/ 	.short	0x0100
        /*0516*/ 	.byte	0x04
	.zero		1


	//   ....[67]....
        /*0518*/ 	.word	0x00000a30
        /*051c*/ 	.word	0x000000ff
        /*0520*/ 	.word	0x00000228
        /*0524*/ 	.short	0x0100
        /*0526*/ 	.byte	0x04
	.zero		1


	//   ....[68]....
        /*0528*/ 	.word	0x00000a40
        /*052c*/ 	.word	0x000000ff
        /*0530*/ 	.word	0x00000110
        /*0534*/ 	.short	0x0100
        /*0536*/ 	.byte	0x04
	.zero		1


	//   ....[69]....
        /*0538*/ 	.word	0x00000a50
        /*053c*/ 	.word	0x000000ff
        /*0540*/ 	.word	0x00000230
        /*0544*/ 	.short	0x0100
        /*0546*/ 	.byte	0x04
	.zero		1


	//   ....[70]....
        /*0548*/ 	.word	0x00000a60
        /*054c*/ 	.word	0x000000ff
        /*0550*/ 	.word	0x00000118
        /*0554*/ 	.short	0x0100
        /*0556*/ 	.byte	0x04
	.zero		1


	//   ....[71]....
        /*0558*/ 	.word	0x00000a70
        /*055c*/ 	.word	0x000000ff
        /*0560*/ 	.word	0x00000238
        /*0564*/ 	.short	0x0100
        /*0566*/ 	.byte	0x04
	.zero		1


	//   ....[72]....
        /*0568*/ 	.word	0x00000bb0
        /*056c*/ 	.word	0x000000ff
        /*0570*/ 	.word	0x00000240
        /*0574*/ 	.short	0x0100
        /*0576*/ 	.byte	0x04
	.zero		1


	//   ....[73]....
        /*0578*/ 	.word	0x00000bc0
        /*057c*/ 	.word	0x000000ff
        /*0580*/ 	.word	0x00000250
        /*0584*/ 	.short	0x0100
        /*0586*/ 	.byte	0x04
	.zero		1


	//   ....[74]....
        /*0588*/ 	.word	0x00000bd0
        /*058c*/ 	.word	0x000000ff
        /*0590*/ 	.word	0x00000248
        /*0594*/ 	.short	0x0100
        /*0596*/ 	.byte	0x04
	.zero		1


	//   ....[75]....
        /*0598*/ 	.word	0x00000be0
        /*059c*/ 	.word	0x000000ff
        /*05a0*/ 	.word	0x00000258
        /*05a4*/ 	.short	0x0100
        /*05a6*/ 	.byte	0x04
	.zero		1


	//   ....[76]....
        /*05a8*/ 	.word	0x00000cd0
        /*05ac*/ 	.word	0x000000ff
        /*05b0*/ 	.word	0x00000260
        /*05b4*/ 	.short	0x0100
        /*05b6*/ 	.byte	0x06
	.zero		1


	//   ....[77]....
        /*05b8*/ 	.word	0x00000ce0
        /*05bc*/ 	.word	0x000000ff
        /*05c0*/ 	.word	0x00000268
        /*05c4*/ 	.short	0x0100
        /*05c6*/ 	.byte	0x06
	.zero		1


	//   ....[78]....
        /*05c8*/ 	.word	0x00000e20
        /*05cc*/ 	.word	0x000000ff
        /*05d0*/ 	.word	0x00000270
        /*05d4*/ 	.short	0x0100
        /*05d6*/ 	.byte	0x06
	.zero		1


	//   ....[79]....
        /*05d8*/ 	.word	0x00000e30
        /*05dc*/ 	.word	0x000000ff
        /*05e0*/ 	.word	0x00000280
        /*05e4*/ 	.short	0x0100
        /*05e6*/ 	.byte	0x06
	.zero		1


	//   ....[80]....
        /*05e8*/ 	.word	0x00000e40
        /*05ec*/ 	.word	0x000000ff
        /*05f0*/ 	.word	0x00000278
        /*05f4*/ 	.short	0x0100
        /*05f6*/ 	.byte	0x06
	.zero		1


	//   ....[81]....
        /*05f8*/ 	.word	0x00000e50
        /*05fc*/ 	.word	0x000000ff
        /*0600*/ 	.word	0x00000288
        /*0604*/ 	.short	0x0100
        /*0606*/ 	.byte	0x06
	.zero		1


	//   ....[82]....
        /*0608*/ 	.word	0x00000f80
        /*060c*/ 	.word	0x000000ff
        /*0610*/ 	.word	0x00000290
        /*0614*/ 	.short	0x0100
        /*0616*/ 	.byte	0x04
	.zero		1


	//   ....[83]....
        /*0618*/ 	.word	0x00000f90
        /*061c*/ 	.word	0x000000ff
        /*0620*/ 	.word	0x000002b0
        /*0624*/ 	.short	0x0100
        /*0626*/ 	.byte	0x04
	.zero		1


	//   ....[84]....
        /*0628*/ 	.word	0x00000fa0
        /*062c*/ 	.word	0x000000ff
        /*0630*/ 	.word	0x00000298
        /*0634*/ 	.short	0x0100
        /*0636*/ 	.byte	0x04
	.zero		1


	//   ....[85]....
        /*0638*/ 	.word	0x00000fb0
        /*063c*/ 	.word	0x000000ff
        /*0640*/ 	.word	0x000002b8
        /*0644*/ 	.short	0x0100
        /*0646*/ 	.byte	0x04
	.zero		1


	//   ....[86]....
        /*0648*/ 	.word	0x00000fc0
        /*064c*/ 	.word	0x000000ff
        /*0650*/ 	.word	0x000002a0
        /*0654*/ 	.short	0x0100
        /*0656*/ 	.byte	0x04
	.zero		1


	//   ....[87]....
        /*0658*/ 	.word	0x00000fd0
        /*065c*/ 	.word	0x000000ff
        /*0660*/ 	.word	0x000002c0
        /*0664*/ 	.short	0x0100
        /*0666*/ 	.byte	0x04
	.zero		1


	//   ....[88]....
        /*0668*/ 	.word	0x00000fe0
        /*066c*/ 	.word	0x000000ff
        /*0670*/ 	.word	0x000002a8
        /*0674*/ 	.short	0x0100
        /*0676*/ 	.byte	0x04
	.zero		1


	//   ....[89]....
        /*0678*/ 	.word	0x00000ff0
        /*067c*/ 	.word	0x000000ff
        /*0680*/ 	.word	0x000002c8
        /*0684*/ 	.short	0x0100
        /*0686*/ 	.byte	0x04
	.zero		1


	//   ....[90]....
        /*0688*/ 	.word	0x000010e0
        /*068c*/ 	.word	0x000000ff
        /*0690*/ 	.word	0x000002d0
        /*0694*/ 	.short	0x0100
        /*0696*/ 	.byte	0x04
	.zero		1


	//   ....[91]....
        /*0698*/ 	.word	0x000010f0
        /*069c*/ 	.word	0x000000ff
        /*06a0*/ 	.word	0x000002e0
        /*06a4*/ 	.short	0x0100
        /*06a6*/ 	.byte	0x04
	.zero		1


	//   ....[92]....
        /*06a8*/ 	.word	0x00001100
        /*06ac*/ 	.word	0x000000ff
        /*06b0*/ 	.word	0x000002d8
        /*06b4*/ 	.short	0x0100
        /*06b6*/ 	.byte	0x04
	.zero		1


	//   ....[93]....
        /*06b8*/ 	.word	0x00001110
        /*06bc*/ 	.word	0x000000ff
        /*06c0*/ 	.word	0x000002e8
        /*06c4*/ 	.short	0x0100
        /*06c6*/ 	.byte	0x04
	.zero		1


	//   ....[94]....
        /*06c8*/ 	.word	0x00001c50
        /*06cc*/ 	.word	0x00000000
        /*06d0*/ 	.word	0x000002e0
        /*06d4*/ 	.short	0x010a
        /*06d6*/ 	.byte	0xff
	.zero		1


	//   ....[95]....
        /*06d8*/ 	.word	0x00001c80
        /*06dc*/ 	.word	0x00000000
        /*06e0*/ 	.word	0x000002d0
        /*06e4*/ 	.short	0x0101
        /*06e6*/ 	.byte	0xff
	.zero		1


	//   ....[96]....
        /*06e8*/ 	.word	0x00001d30
        /*06ec*/ 	.word	0x000000ff
        /*06f0*/ 	.word	0x00000120
        /*06f4*/ 	.short	0x010a
        /*06f6*/ 	.byte	0x04
	.zero		1


	//   ....[97]....
        /*06f8*/ 	.word	0x00001db0
        /*06fc*/ 	.word	0x000000ff
        /*0700*/ 	.word	0x00000120
        /*0704*/ 	.short	0x010a
        /*0706*/ 	.byte	0x21
	.zero		1


	//   ....[98]....
        /*0708*/ 	.word	0x00001f40
        /*070c*/ 	.word	0x000000ff
        /*0710*/ 	.word	0x00000120
        /*0714*/ 	.short	0x010a
        /*0716*/ 	.byte	0x08
	.zero		1


	//   ....[99]....
        /*0718*/ 	.word	0x00002070
        /*071c*/ 	.word	0x000000ff
        /*0720*/ 	.word	0x00000268
        /*0724*/ 	.short	0x0101
        /*0726*/ 	.byte	0x07
	.zero		1


	//   ....[100]....
        /*0728*/ 	.word	0x00002090
        /*072c*/ 	.word	0x000000ff
        /*0730*/ 	.word	0x00000120
        /*0734*/ 	.short	0x010a
        /*0736*/ 	.byte	0x04
	.zero		1


	//   ....[101]....
        /*0738*/ 	.word	0x00002110
        /*073c*/ 	.word	0x000000ff
        /*0740*/ 	.word	0x00000120
        /*0744*/ 	.short	0x010a
        /*0746*/ 	.byte	0x09
	.zero		1


	//   ....[102]....
        /*0748*/ 	.word	0x000022b0
        /*074c*/ 	.word	0x000000ff
        /*0750*/ 	.word	0x00000120
        /*0754*/ 	.short	0x010a
        /*0756*/ 	.byte	0x06
	.zero		1


	//   ....[103]....
        /*0758*/ 	.word	0x000023e0
        /*075c*/ 	.word	0x00000003
        /*0760*/ 	.word	0x00000270
        /*0764*/ 	.short	0x010a
        /*0766*/ 	.byte	0xff
	.zero		1


	//   ....[104]....
        /*0768*/ 	.word	0x00002530
        /*076c*/ 	.word	0x00000000
        /*0770*/ 	.word	0x00000000
        /*0774*/ 	.short	0x0101
        /*0776*/ 	.byte	0xff
	.zero		1


	//   ....[105]....
        /*0778*/ 	.word	0x00002ad0
        /*077c*/ 	.word	0x000000ff
        /*0780*/ 	.word	0x00000000
        /*0784*/ 	.short	0x010a
        /*0786*/ 	.byte	0x04
	.zero		1


	//   ....[106]....
        /*0788*/ 	.word	0x00002b60
        /*078c*/ 	.word	0x000000ff
        /*0790*/ 	.word	0x00000000
        /*0794*/ 	.short	0x010a
        /*0796*/ 	.byte	0x05
	.zero		1


	//   ....[107]....
        /*0798*/ 	.word	0x00002bf0
        /*079c*/ 	.word	0x000000ff
        /*07a0*/ 	.word	0x00000000
        /*07a4*/ 	.short	0x010a
        /*07a6*/ 	.byte	0x05
	.zero		1


	//   ....[108]....
        /*07a8*/ 	.word	0x00002c80
        /*07ac*/ 	.word	0x000000ff
        /*07b0*/ 	.word	0x00000000
        /*07b4*/ 	.short	0x010a
        /*07b6*/ 	.byte	0x05
	.zero		1


	//   ....[109]....
        /*07b8*/ 	.word	0x00002d10
        /*07bc*/ 	.word	0x000000ff
        /*07c0*/ 	.word	0x00000000
        /*07c4*/ 	.short	0x010a
        /*07c6*/ 	.byte	0x05
	.zero		1


	//   ....[110]....
        /*07c8*/ 	.word	0x00002da0
        /*07cc*/ 	.word	0x000000ff
        /*07d0*/ 	.word	0x00000000
        /*07d4*/ 	.short	0x010a
        /*07d6*/ 	.byte	0x05
	.zero		1


	//   ....[111]....
        /*07d8*/ 	.word	0x00002e30
        /*07dc*/ 	.word	0x000000ff
        /*07e0*/ 	.word	0x00000000
        /*07e4*/ 	.short	0x010a
        /*07e6*/ 	.byte	0x05
	.zero		1


	//   ....[112]....
        /*07e8*/ 	.word	0x00002ec0
        /*07ec*/ 	.word	0x000000ff
        /*07f0*/ 	.word	0x00000000
        /*07f4*/ 	.short	0x010a
        /*07f6*/ 	.byte	0x05
	.zero		1


	//   ....[113]....
        /*07f8*/ 	.word	0x00002f50
        /*07fc*/ 	.word	0x000000ff
        /*0800*/ 	.word	0x00000000
        /*0804*/ 	.short	0x010a
        /*0806*/ 	.byte	0x05
	.zero		1


	//   ....[114]....
        /*0808*/ 	.word	0x00002fe0
        /*080c*/ 	.word	0x000000ff
        /*0810*/ 	.word	0x00000000
        /*0814*/ 	.short	0x010a
        /*0816*/ 	.byte	0x05
	.zero		1


	//   ....[115]....
        /*0818*/ 	.word	0x00003070
        /*081c*/ 	.word	0x000000ff
        /*0820*/ 	.word	0x00000000
        /*0824*/ 	.short	0x010a
        /*0826*/ 	.byte	0x05
	.zero		1


	//   ....[116]....
        /*0828*/ 	.word	0x00003100
        /*082c*/ 	.word	0x000000ff
        /*0830*/ 	.word	0x00000000
        /*0834*/ 	.short	0x010a
        /*0836*/ 	.byte	0x05
	.zero		1


	//   ....[117]....
        /*0838*/ 	.word	0x00003190
        /*083c*/ 	.word	0x000000ff
        /*0840*/ 	.word	0x00000000
        /*0844*/ 	.short	0x010a
        /*0846*/ 	.byte	0x05
	.zero		1


	//   ....[118]....
        /*0848*/ 	.word	0x00003220
        /*084c*/ 	.word	0x000000ff
        /*0850*/ 	.word	0x00000000
        /*0854*/ 	.short	0x010a
        /*0856*/ 	.byte	0x05
	.zero		1


	//   ....[119]....
        /*0858*/ 	.word	0x000032b0
        /*085c*/ 	.word	0x000000ff
        /*0860*/ 	.word	0x00000000
        /*0864*/ 	.short	0x010a
        /*0866*/ 	.byte	0x05
	.zero		1


	//   ....[120]....
        /*0868*/ 	.word	0x00003340
        /*086c*/ 	.word	0x000000ff
        /*0870*/ 	.word	0x00000000
        /*0874*/ 	.short	0x010a
        /*0876*/ 	.byte	0x05
	.zero		1


	//   ....[121]....
        /*0878*/ 	.word	0x000033d0
        /*087c*/ 	.word	0x000000ff
        /*0880*/ 	.word	0x00000000
        /*0884*/ 	.short	0x010a
        /*0886*/ 	.byte	0x05
	.zero		1


	//   ....[122]....
        /*0888*/ 	.word	0x00003460
        /*088c*/ 	.word	0x000000ff
        /*0890*/ 	.word	0x00000000
        /*0894*/ 	.short	0x010a
        /*0896*/ 	.byte	0x05
	.zero		1


	//   ....[123]....
        /*0898*/ 	.word	0x000034f0
        /*089c*/ 	.word	0x000000ff
        /*08a0*/ 	.word	0x00000000
        /*08a4*/ 	.short	0x010a
        /*08a6*/ 	.byte	0x05
	.zero		1


	//   ....[124]....
        /*08a8*/ 	.word	0x00003580
        /*08ac*/ 	.word	0x000000ff
        /*08b0*/ 	.word	0x00000000
        /*08b4*/ 	.short	0x010a
        /*08b6*/ 	.byte	0x05
	.zero		1


	//   ....[125]....
        /*08b8*/ 	.word	0x00003610
        /*08bc*/ 	.word	0x000000ff
        /*08c0*/ 	.word	0x00000000
        /*08c4*/ 	.short	0x010a
        /*08c6*/ 	.byte	0x05
	.zero		1


	//   ....[126]....
        /*08c8*/ 	.word	0x000036a0
        /*08cc*/ 	.word	0x000000ff
        /*08d0*/ 	.word	0x00000000
        /*08d4*/ 	.short	0x010a
        /*08d6*/ 	.byte	0x05
	.zero		1


	//   ....[127]....
        /*08d8*/ 	.word	0x00003730
        /*08dc*/ 	.word	0x000000ff
        /*08e0*/ 	.word	0x00000000
        /*08e4*/ 	.short	0x010a
        /*08e6*/ 	.byte	0x05
	.zero		1


	//   ....[128]....
        /*08e8*/ 	.word	0x000037c0
        /*08ec*/ 	.word	0x000000ff
        /*08f0*/ 	.word	0x00000000
        /*08f4*/ 	.short	0x010a
        /*08f6*/ 	.byte	0x05
	.zero		1


	//   ....[129]....
        /*08f8*/ 	.word	0x00003850
        /*08fc*/ 	.word	0x000000ff
        /*0900*/ 	.word	0x00000000
        /*0904*/ 	.short	0x010a
        /*0906*/ 	.byte	0x05
	.zero		1


	//   ....[130]....
        /*0908*/ 	.word	0x000038e0
        /*090c*/ 	.word	0x000000ff
        /*0910*/ 	.word	0x00000000
        /*0914*/ 	.short	0x010a
        /*0916*/ 	.byte	0x05
	.zero		1


	//   ....[131]....
        /*0918*/ 	.word	0x00003970
        /*091c*/ 	.word	0x000000ff
        /*0920*/ 	.word	0x00000000
        /*0924*/ 	.short	0x010a
        /*0926*/ 	.byte	0x05
	.zero		1


	//   ....[132]....
        /*0928*/ 	.word	0x00003a00
        /*092c*/ 	.word	0x000000ff
        /*0930*/ 	.word	0x00000000
        /*0934*/ 	.short	0x010a
        /*0936*/ 	.byte	0x05
	.zero		1


	//   ....[133]....
        /*0938*/ 	.word	0x00003a90
        /*093c*/ 	.word	0x000000ff
        /*0940*/ 	.word	0x00000000
        /*0944*/ 	.short	0x010a
        /*0946*/ 	.byte	0x05
	.zero		1


	//   ....[134]....
        /*0948*/ 	.word	0x00003b20
        /*094c*/ 	.word	0x000000ff
        /*0950*/ 	.word	0x00000000
        /*0954*/ 	.short	0x010a
        /*0956*/ 	.byte	0x05
	.zero		1


	//   ....[135]....
        /*0958*/ 	.word	0x00003bb0
        /*095c*/ 	.word	0x000000ff
        /*0960*/ 	.word	0x00000000
        /*0964*/ 	.short	0x010a
        /*0966*/ 	.byte	0x05
	.zero		1


	//   ....[136]....
        /*0968*/ 	.word	0x00003c40
        /*096c*/ 	.word	0x000000ff
        /*0970*/ 	.word	0x00000000
        /*0974*/ 	.short	0x010a
        /*0976*/ 	.byte	0x05
	.zero		1


	//   ....[137]....
        /*0978*/ 	.word	0x00003cd0
        /*097c*/ 	.word	0x000000ff
        /*0980*/ 	.word	0x00000000
        /*0984*/ 	.short	0x010a
        /*0986*/ 	.byte	0x05
	.zero		1


	//   ....[138]....
        /*0988*/ 	.word	0x00003d60
        /*098c*/ 	.word	0x000000ff
        /*0990*/ 	.word	0x00000000
        /*0994*/ 	.short	0x010a
        /*0996*/ 	.byte	0x05
	.zero		1


	//   ....[139]....
        /*0998*/ 	.word	0x00003df0
        /*099c*/ 	.word	0x000000ff
        /*09a0*/ 	.word	0x00000000
        /*09a4*/ 	.short	0x010a
        /*09a6*/ 	.byte	0x05
	.zero		1


	//   ....[140]....
        /*09a8*/ 	.word	0x00003e90
        /*09ac*/ 	.word	0x00000000
        /*09b0*/ 	.word	0x00000000
        /*09b4*/ 	.short	0x010a
        /*09b6*/ 	.byte	0xff
	.zero		1


	//   ....[141]....
        /*09b8*/ 	.word	0x00003fd0
        /*09bc*/ 	.word	0x00000002
        /*09c0*/ 	.word	0x000002d0
        /*09c4*/ 	.short	0x010a
        /*09c6*/ 	.byte	0xff
	.zero		1


	//   ....[142]....
        /*09c8*/ 	.word	0x00004040
        /*09cc*/ 	.word	0x00000002
        /*09d0*/ 	.word	0x00000000
        /*09d4*/ 	.short	0x0101
        /*09d6*/ 	.byte	0xff
	.zero		1


	//   ....[143]....
        /*09d8*/ 	.word	0x00004060
        /*09dc*/ 	.word	0x000000ff
        /*09e0*/ 	.word	0x00000280
        /*09e4*/ 	.short	0x010a
        /*09e6*/ 	.byte	0x04
	.zero		1


	//   ....[144]....
        /*09e8*/ 	.word	0x00004180
        /*09ec*/ 	.word	0x00000002
        /*09f0*/ 	.word	0x00000270
        /*09f4*/ 	.short	0x010a
        /*09f6*/ 	.byte	0xff
	.zero		1


	//   ....[145]....
        /*09f8*/ 	.word	0x00004280
        /*09fc*/ 	.word	0x00000002
        /*0a00*/ 	.word	0x00000000
        /*0a04*/ 	.short	0x0101
        /*0a06*/ 	.byte	0xff
	.zero		1


	//   ....[146]....
        /*0a08*/ 	.word	0x00004310
        /*0a0c*/ 	.word	0x000000ff
        /*0a10*/ 	.word	0x00000280
        /*0a14*/ 	.short	0x0106
        /*0a16*/ 	.byte	0x04
	.zero		1


	//   ....[147]....
        /*0a18*/ 	.word	0x00004330
        /*0a1c*/ 	.word	0x000000ff
        /*0a20*/ 	.word	0x00000280
        /*0a24*/ 	.short	0x010a
        /*0a26*/ 	.byte	0x04
	.zero		1


	//   ....[148]....
        /*0a28*/ 	.word	0x000043c0
        /*0a2c*/ 	.word	0x000000ff
        /*0a30*/ 	.word	0x00000280
        /*0a34*/ 	.short	0x0106
        /*0a36*/ 	.byte	0x07
	.zero		1


	//   ....[149]....
        /*0a38*/ 	.word	0x00004400
        /*0a3c*/ 	.word	0x00000000
        /*0a40*/ 	.word	0x00000280
        /*0a44*/ 	.short	0x010a
        /*0a46*/ 	.byte	0xff
	.zero		1


	//   ....[150]....
        /*0a48*/ 	.word	0x00004920
        /*0a4c*/ 	.word	0x00000000
        /*0a50*/ 	.word	0x00000270
        /*0a54*/ 	.short	0x010a
        /*0a56*/ 	.byte	0xff
	.zero		1


	//   ....[151]....
        /*0a58*/ 	.word	0x00004a20
        /*0a5c*/ 	.word	0x00000003
        /*0a60*/ 	.word	0x00000000
        /*0a64*/ 	.short	0x0101
        /*0a66*/ 	.byte	0xff
	.zero		1


	//   ....[152]....
        /*0a68*/ 	.word	0x00004a30
        /*0a6c*/ 	.word	0x000000ff
        /*0a70*/ 	.word	0x00000000
        /*0a74*/ 	.short	0x010a
        /*0a76*/ 	.byte	0x04
	.zero		1


	//   ....[153]....
        /*0a78*/ 	.word	0x00004ab0
        /*0a7c*/ 	.word	0x000000ff
        /*0a80*/ 	.word	0x000002b0
        /*0a84*/ 	.short	0x010a
        /*0a86*/ 	.byte	0x17
	.zero		1


	//   ....[154]....
        /*0a88*/ 	.word	0x00004b90
        /*0a8c*/ 	.word	0x000000ff
        /*0a90*/ 	.word	0x00000000
        /*0a94*/ 	.short	0x010a
        /*0a96*/ 	.byte	0x05
	.zero		1


	//   ....[155]....
        /*0a98*/ 	.word	0x00004cd0
        /*0a9c*/ 	.word	0x000000ff
        /*0aa0*/ 	.word	0x00000000
        /*0aa4*/ 	.short	0x010a
        /*0aa6*/ 	.byte	0x04
	.zero		1


	//   ....[156]....
        /*0aa8*/ 	.word	0x00004ec0
        /*0aac*/ 	.word	0x000000ff
        /*0ab0*/ 	.word	0x00000000
        /*0ab4*/ 	.short	0x010a
        /*0ab6*/ 	.byte	0x04
	.zero		1


	//   ....[157]....
        /*0ab8*/ 	.word	0x00004f50
        /*0abc*/ 	.word	0x000000ff
        /*0ac0*/ 	.word	0x00000000
        /*0ac4*/ 	.short	0x010a
        /*0ac6*/ 	.byte	0x05
	.zero		1


	//   ....[158]....
        /*0ac8*/ 	.word	0x00004fe0
        /*0acc*/ 	.word	0x000000ff
        /*0ad0*/ 	.word	0x00000000
        /*0ad4*/ 	.short	0x010a
        /*0ad6*/ 	.byte	0x05
	.zero		1


	//   ....[159]....
        /*0ad8*/ 	.word	0x00005070
        /*0adc*/ 	.word	0x000000ff
        /*0ae0*/ 	.word	0x00000000
        /*0ae4*/ 	.short	0x010a
        /*0ae6*/ 	.byte	0x04
	.zero		1


	//   ....[160]....
        /*0ae8*/ 	.word	0x00005560
        /*0aec*/ 	.word	0x00000003
        /*0af0*/ 	.word	0x00000270
        /*0af4*/ 	.short	0x010a
        /*0af6*/ 	.byte	0xff
	.zero		1


	//   ....[161]....
        /*0af8*/ 	.word	0x000056d0
        /*0afc*/ 	.word	0x00000000
        /*0b00*/ 	.word	0x00000000
        /*0b04*/ 	.short	0x0101
        /*0b06*/ 	.byte	0xff
	.zero		1


	//   ....[162]....
        /*0b08*/ 	.word	0x00005b80
        /*0b0c*/ 	.word	0x000000ff
        /*0b10*/ 	.word	0x00000268
        /*0b14*/ 	.short	0x010a
        /*0b16*/ 	.byte	0x18
	.zero		1


	//   ....[163]....
        /*0b18*/ 	.word	0x00005d50
        /*0b1c*/ 	.word	0x000000ff
        /*0b20*/ 	.word	0x00000250
        /*0b24*/ 	.short	0x010a
        /*0b26*/ 	.byte	0x04
	.zero		1


	//   ....[164]....
        /*0b28*/ 	.word	0x00005fb0
        /*0b2c*/ 	.word	0x000000ff
        /*0b30*/ 	.word	0x00000240
        /*0b34*/ 	.short	0x010b
        /*0b36*/ 	.byte	0x04
	.zero		1


	//   ....[165]....
        /*0b38*/ 	.word	0x00005fc0
        /*0b3c*/ 	.word	0x000000ff
        /*0b40*/ 	.word	0x00000000
        /*0b44*/ 	.short	0x0101
        /*0b46*/ 	.byte	0x05
	.zero		1


	//   ....[166]....
        /*0b48*/ 	.word	0x00006010
        /*0b4c*/ 	.word	0x000000ff
        /*0b50*/ 	.word	0x00000000
        /*0b54*/ 	.short	0x010a
        /*0b56*/ 	.byte	0x04
	.zero		1


	//   ....[167]....
        /*0b58*/ 	.word	0x000060b0
        /*0b5c*/ 	.word	0x00000000
        /*0b60*/ 	.word	0x00000000
        /*0b64*/ 	.short	0x010a
        /*0b66*/ 	.byte	0xff
	.zero		1


	//   ....[168]....
        /*0b68*/ 	.word	0x00006410
        /*0b6c*/ 	.word	0x00000003
        /*0b70*/ 	.word	0x00000270
        /*0b74*/ 	.short	0x010a
        /*0b76*/ 	.byte	0xff
	.zero		1


	//   ....[169]....
        /*0b78*/ 	.word	0x00006590
        /*0b7c*/ 	.word	0x00000000
        /*0b80*/ 	.word	0x00000000
        /*0b84*/ 	.short	0x0101
        /*0b86*/ 	.byte	0xff
	.zero		1


	//   ....[170]....
        /*0b88*/ 	.word	0x00006fc0
        /*0b8c*/ 	.word	0x00000003
        /*0b90*/ 	.word	0x00000240
        /*0b94*/ 	.short	0x010a
        /*0b96*/ 	.byte	0xff
	.zero		1


	//   ....[171]....
        /*0b98*/ 	.word	0x00006fd0
        /*0b9c*/ 	.word	0x0000001a
        /*0ba0*/ 	.word	0x00000290
        /*0ba4*/ 	.short	0x010a
        /*0ba6*/ 	.byte	0xff
	.zero		1


	//   ....[172]....
        /*0ba8*/ 	.word	0x00007140
        /*0bac*/ 	.word	0x00000003
        /*0bb0*/ 	.word	0x00000240
        /*0bb4*/ 	.short	0x010a
        /*0bb6*/ 	.byte	0xff
	.zero		1


	//   ....[173]....
        /*0bb8*/ 	.word	0x00007260
        /*0bbc*/ 	.word	0x0000001a
        /*0bc0*/ 	.word	0x00000290
        /*0bc4*/ 	.short	0x010a
        /*0bc6*/ 	.byte	0xff
	.zero		1


	//   ....[174]....
        /*0bc8*/ 	.word	0x000075e0
        /*0bcc*/ 	.word	0x000000ff
        /*0bd0*/ 	.word	0x00000000
        /*0bd4*/ 	.short	0x0101
        /*0bd6*/ 	.byte	0x05
	.zero		1


	//   ....[175]....
        /*0bd8*/ 	.word	0x00007a60
        /*0bdc*/ 	.word	0x00000000
        /*0be0*/ 	.word	0x00000000
        /*0be4*/ 	.short	0x0101
        /*0be6*/ 	.byte	0xff
	.zero		1


	//   ....[176]....
        /*0be8*/ 	.word	0x00007d00
        /*0bec*/ 	.word	0x00000000
        /*0bf0*/ 	.word	0x000002e0
        /*0bf4*/ 	.short	0x010a
        /*0bf6*/ 	.byte	0xff
	.zero		1


	//   ....[177]....
        /*0bf8*/ 	.word	0x00007d60
        /*0bfc*/ 	.word	0x00000000
        /*0c00*/ 	.word	0x00000120
        /*0c04*/ 	.short	0x010a
        /*0c06*/ 	.byte	0xff
	.zero		1


	//   ....[178]....
        /*0c08*/ 	.word	0x00007dc0
        /*0c0c*/ 	.word	0x00000000
        /*0c10*/ 	.word	0x00000120
        /*0c14*/ 	.short	0x010a
        /*0c16*/ 	.byte	0xff
	.zero		1


	//   ....[179]....
        /*0c18*/ 	.word	0x00007e10
        /*0c1c*/ 	.word	0x00000003
        /*0c20*/ 	.word	0x00000270
        /*0c24*/ 	.short	0x010a
        /*0c26*/ 	.byte	0xff
	.zero		1


	//   ....[180]....
        /*0c28*/ 	.word	0x00007e70
        /*0c2c*/ 	.word	0x00000000
        /*0c30*/ 	.word	0x00000000
        /*0c34*/ 	.short	0x010a
        /*0c36*/ 	.byte	0xff
	.zero		1


	//   ....[181]....
        /*0c38*/ 	.word	0x00007ed0
        /*0c3c*/ 	.word	0x00000000
        /*0c40*/ 	.word	0x00000000
        /*0c44*/ 	.short	0x010a
        /*0c46*/ 	.byte	0xff
	.zero		1


	//   ....[182]....
        /*0c48*/ 	.word	0x00007f30
        /*0c4c*/ 	.word	0x00000000
        /*0c50*/ 	.word	0x00000000
        /*0c54*/ 	.short	0x010a
        /*0c56*/ 	.byte	0xff
	.zero		1


	//   ....[183]....
        /*0c58*/ 	.word	0x00007f90
        /*0c5c*/ 	.word	0x00000000
        /*0c60*/ 	.word	0x00000000
        /*0c64*/ 	.short	0x010a
        /*0c66*/ 	.byte	0xff
	.zero		1


	//   ....[184]....
        /*0c68*/ 	.word	0x00007ff0
        /*0c6c*/ 	.word	0x00000000
        /*0c70*/ 	.word	0x00000000
        /*0c74*/ 	.short	0x010a
        /*0c76*/ 	.byte	0xff
	.zero		1


	//   ....[185]....
        /*0c78*/ 	.word	0x00008050
        /*0c7c*/ 	.word	0x00000000
        /*0c80*/ 	.word	0x00000000
        /*0c84*/ 	.short	0x010a
        /*0c86*/ 	.byte	0xff
	.zero		1


	//   ....[186]....
        /*0c88*/ 	.word	0x000080b0
        /*0c8c*/ 	.word	0x00000000
        /*0c90*/ 	.word	0x00000000
        /*0c94*/ 	.short	0x010a
        /*0c96*/ 	.byte	0xff
	.zero		1


	//   ....[187]....
        /*0c98*/ 	.word	0x00008110
        /*0c9c*/ 	.word	0x00000000
        /*0ca0*/ 	.word	0x00000000
        /*0ca4*/ 	.short	0x010a
        /*0ca6*/ 	.byte	0xff
	.zero		1


	//   ....[188]....
        /*0ca8*/ 	.word	0x00008170
        /*0cac*/ 	.word	0x00000000
        /*0cb0*/ 	.word	0x00000000
        /*0cb4*/ 	.short	0x010a
        /*0cb6*/ 	.byte	0xff
	.zero		1


	//   ....[189]....
        /*0cb8*/ 	.word	0x000081d0
        /*0cbc*/ 	.word	0x00000000
        /*0cc0*/ 	.word	0x00000000
        /*0cc4*/ 	.short	0x010a
        /*0cc6*/ 	.byte	0xff
	.zero		1


	//   ....[190]....
        /*0cc8*/ 	.word	0x00008230
        /*0ccc*/ 	.word	0x00000000
        /*0cd0*/ 	.word	0x00000000
        /*0cd4*/ 	.short	0x010a
        /*0cd6*/ 	.byte	0xff
	.zero		1


	//   ....[191]....
        /*0cd8*/ 	.word	0x00008290
        /*0cdc*/ 	.word	0x00000000
        /*0ce0*/ 	.word	0x00000000
        /*0ce4*/ 	.short	0x010a
        /*0ce6*/ 	.byte	0xff
	.zero		1


	//   ....[192]....
        /*0ce8*/ 	.word	0x000082f0
        /*0cec*/ 	.word	0x00000000
        /*0cf0*/ 	.word	0x00000000
        /*0cf4*/ 	.short	0x010a
        /*0cf6*/ 	.byte	0xff
	.zero		1


	//   ....[193]....
        /*0cf8*/ 	.word	0x00008350
        /*0cfc*/ 	.word	0x00000000
        /*0d00*/ 	.word	0x00000000
        /*0d04*/ 	.short	0x010a
        /*0d06*/ 	.byte	0xff
	.zero		1


	//   ....[194]....
        /*0d08*/ 	.word	0x000083b0
        /*0d0c*/ 	.word	0x00000000
        /*0d10*/ 	.word	0x00000000
        /*0d14*/ 	.short	0x010a
        /*0d16*/ 	.byte	0xff
	.zero		1


	//   ....[195]....
        /*0d18*/ 	.word	0x00008410
        /*0d1c*/ 	.word	0x00000000
        /*0d20*/ 	.word	0x00000000
        /*0d24*/ 	.short	0x010a
        /*0d26*/ 	.byte	0xff
	.zero		1


	//   ....[196]....
        /*0d28*/ 	.word	0x00008470
        /*0d2c*/ 	.word	0x00000000
        /*0d30*/ 	.word	0x00000000
        /*0d34*/ 	.short	0x010a
        /*0d36*/ 	.byte	0xff
	.zero		1


	//   ....[197]....
        /*0d38*/ 	.word	0x000084d0
        /*0d3c*/ 	.word	0x00000000
        /*0d40*/ 	.word	0x00000000
        /*0d44*/ 	.short	0x010a
        /*0d46*/ 	.byte	0xff
	.zero		1


	//   ....[198]....
        /*0d48*/ 	.word	0x00008530
        /*0d4c*/ 	.word	0x00000000
        /*0d50*/ 	.word	0x00000000
        /*0d54*/ 	.short	0x010a
        /*0d56*/ 	.byte	0xff
	.zero		1


	//   ....[199]....
        /*0d58*/ 	.word	0x00008590
        /*0d5c*/ 	.word	0x00000000
        /*0d60*/ 	.word	0x00000000
        /*0d64*/ 	.short	0x010a
        /*0d66*/ 	.byte	0xff
	.zero		1


	//   ....[200]....
        /*0d68*/ 	.word	0x000085f0
        /*0d6c*/ 	.word	0x00000000
        /*0d70*/ 	.word	0x00000000
        /*0d74*/ 	.short	0x010a
        /*0d76*/ 	.byte	0xff
	.zero		1


	//   ....[201]....
        /*0d78*/ 	.word	0x00008650
        /*0d7c*/ 	.word	0x00000000
        /*0d80*/ 	.word	0x00000000
        /*0d84*/ 	.short	0x010a
        /*0d86*/ 	.byte	0xff
	.zero		1


	//   ....[202]....
        /*0d88*/ 	.word	0x000086b0
        /*0d8c*/ 	.word	0x00000000
        /*0d90*/ 	.word	0x00000000
        /*0d94*/ 	.short	0x010a
        /*0d96*/ 	.byte	0xff
	.zero		1


	//   ....[203]....
        /*0d98*/ 	.word	0x00008710
        /*0d9c*/ 	.word	0x00000000
        /*0da0*/ 	.word	0x00000000
        /*0da4*/ 	.short	0x010a
        /*0da6*/ 	.byte	0xff
	.zero		1


	//   ....[204]....
        /*0da8*/ 	.word	0x00008770
        /*0dac*/ 	.word	0x00000000
        /*0db0*/ 	.word	0x00000000
        /*0db4*/ 	.short	0x010a
        /*0db6*/ 	.byte	0xff
	.zero		1


	//   ....[205]....
        /*0db8*/ 	.word	0x000087d0
        /*0dbc*/ 	.word	0x00000000
        /*0dc0*/ 	.word	0x00000000
        /*0dc4*/ 	.short	0x010a
        /*0dc6*/ 	.byte	0xff
	.zero		1


	//   ....[206]....
        /*0dc8*/ 	.word	0x00008830
        /*0dcc*/ 	.word	0x00000000
        /*0dd0*/ 	.word	0x00000000
        /*0dd4*/ 	.short	0x010a
        /*0dd6*/ 	.byte	0xff
	.zero		1


	//   ....[207]....
        /*0dd8*/ 	.word	0x00008890
        /*0ddc*/ 	.word	0x00000000
        /*0de0*/ 	.word	0x00000000
        /*0de4*/ 	.short	0x010a
        /*0de6*/ 	.byte	0xff
	.zero		1


	//   ....[208]....
        /*0de8*/ 	.word	0x000088f0
        /*0dec*/ 	.word	0x00000000
        /*0df0*/ 	.word	0x00000000
        /*0df4*/ 	.short	0x010a
        /*0df6*/ 	.byte	0xff
	.zero		1


	//   ....[209]....
        /*0df8*/ 	.word	0x00008950
        /*0dfc*/ 	.word	0x00000000
        /*0e00*/ 	.word	0x00000000
        /*0e04*/ 	.short	0x010a
        /*0e06*/ 	.byte	0xff
	.zero		1


	//   ....[210]....
        /*0e08*/ 	.word	0x000089b0
        /*0e0c*/ 	.word	0x00000000
        /*0e10*/ 	.word	0x00000000
        /*0e14*/ 	.short	0x010a
        /*0e16*/ 	.byte	0xff
	.zero		1


	//   ....[211]....
        /*0e18*/ 	.word	0x00008a10
        /*0e1c*/ 	.word	0x00000000
        /*0e20*/ 	.word	0x00000000
        /*0e24*/ 	.short	0x010a
        /*0e26*/ 	.byte	0xff
	.zero		1


	//   ....[212]....
        /*0e28*/ 	.word	0x00008a70
        /*0e2c*/ 	.word	0x00000000
        /*0e30*/ 	.word	0x00000000
        /*0e34*/ 	.short	0x010a
        /*0e36*/ 	.byte	0xff
	.zero		1


	//   ....[213]....
        /*0e38*/ 	.word	0x00008ad0
        /*0e3c*/ 	.word	0x00000000
        /*0e40*/ 	.word	0x00000000
        /*0e44*/ 	.short	0x010a
        /*0e46*/ 	.byte	0xff
	.zero		1


	//   ....[214]....
        /*0e48*/ 	.word	0x00008b30
        /*0e4c*/ 	.word	0x00000000
        /*0e50*/ 	.word	0x00000000
        /*0e54*/ 	.short	0x010a
        /*0e56*/ 	.byte	0xff
	.zero		1


	//   ....[215]....
        /*0e58*/ 	.word	0x00008b80
        /*0e5c*/ 	.word	0x00000002
        /*0e60*/ 	.word	0x000002d0
        /*0e64*/ 	.short	0x010a
        /*0e66*/ 	.byte	0xff
	.zero		1


	//   ....[216]....
        /*0e68*/ 	.word	0x00008be0
        /*0e6c*/ 	.word	0x00000002
        /*0e70*/ 	.word	0x00000280
        /*0e74*/ 	.short	0x010a
        /*0e76*/ 	.byte	0xff
	.zero		1


	//   ....[217]....
        /*0e78*/ 	.word	0x00008c30
        /*0e7c*/ 	.word	0x00000002
        /*0e80*/ 	.word	0x00000270
        /*0e84*/ 	.short	0x010a
        /*0e86*/ 	.byte	0xff
	.zero		1


	//   ....[218]....
        /*0e88*/ 	.word	0x00008c90
        /*0e8c*/ 	.word	0x00000000
        /*0e90*/ 	.word	0x00000280
        /*0e94*/ 	.short	0x010a
        /*0e96*/ 	.byte	0xff
	.zero		1


	//   ....[219]....
        /*0e98*/ 	.word	0x00008ce0
        /*0e9c*/ 	.word	0x00000000
        /*0ea0*/ 	.word	0x00000270
        /*0ea4*/ 	.short	0x010a
        /*0ea6*/ 	.byte	0xff
	.zero		1


	//   ....[220]....
        /*0ea8*/ 	.word	0x00008d40
        /*0eac*/ 	.word	0x00000002
        /*0eb0*/ 	.word	0x000002b0
        /*0eb4*/ 	.short	0x010a
        /*0eb6*/ 	.byte	0xff
	.zero		1


	//   ....[221]....
        /*0eb8*/ 	.word	0x00008da0
        /*0ebc*/ 	.word	0x00000000
        /*0ec0*/ 	.word	0x00000000
        /*0ec4*/ 	.short	0x010a
        /*0ec6*/ 	.byte	0xff
	.zero		1


	//   ....[222]....
        /*0ec8*/ 	.word	0x00008e00
        /*0ecc*/ 	.word	0x00000000
        /*0ed0*/ 	.word	0x00000000
        /*0ed4*/ 	.short	0x010a
        /*0ed6*/ 	.byte	0xff
	.zero		1


	//   ....[223]....
        /*0ed8*/ 	.word	0x00008e60
        /*0edc*/ 	.word	0x00000000
        /*0ee0*/ 	.word	0x00000000
        /*0ee4*/ 	.short	0x010a
        /*0ee6*/ 	.byte	0xff
	.zero		1


	//   ....[224]....
        /*0ee8*/ 	.word	0x00008ec0
        /*0eec*/ 	.word	0x00000000
        /*0ef0*/ 	.word	0x00000000
        /*0ef4*/ 	.short	0x010a
        /*0ef6*/ 	.byte	0xff
	.zero		1


	//   ....[225]....
        /*0ef8*/ 	.word	0x00008f20
        /*0efc*/ 	.word	0x00000000
        /*0f00*/ 	.word	0x00000000
        /*0f04*/ 	.short	0x010a
        /*0f06*/ 	.byte	0xff
	.zero		1


	//   ....[226]....
        /*0f08*/ 	.word	0x00008f70
        /*0f0c*/ 	.word	0x00000003
        /*0f10*/ 	.word	0x00000270
        /*0f14*/ 	.short	0x010a
        /*0f16*/ 	.byte	0xff
	.zero		1


	//   ....[227]....
        /*0f18*/ 	.word	0x00008fd0
        /*0f1c*/ 	.word	0x00000000
        /*0f20*/ 	.word	0x00000268
        /*0f24*/ 	.short	0x010a
        /*0f26*/ 	.byte	0xff
	.zero		1


	//   ....[228]....
        /*0f28*/ 	.word	0x00009030
        /*0f2c*/ 	.word	0x00000002
        /*0f30*/ 	.word	0x00000250
        /*0f34*/ 	.short	0x010a
        /*0f36*/ 	.byte	0xff
	.zero		1


	//   ....[229]....
        /*0f38*/ 	.word	0x00009090
        /*0f3c*/ 	.word	0x00000000
        /*0f40*/ 	.word	0x00000000
        /*0f44*/ 	.short	0x010a
        /*0f46*/ 	.byte	0xff
	.zero		1


	//   ....[230]....
        /*0f48*/ 	.word	0x000090e0
        /*0f4c*/ 	.word	0x00000003
        /*0f50*/ 	.word	0x00000270
        /*0f54*/ 	.short	0x010a
        /*0f56*/ 	.byte	0xff
	.zero		1


	//   ....[231]....
        /*0f58*/ 	.word	0x00009130
        /*0f5c*/ 	.word	0x00000003
        /*0f60*/ 	.word	0x00000240
        /*0f64*/ 	.short	0x010a
        /*0f66*/ 	.byte	0xff
	.zero		1


	//   ....[232]....
        /*0f68*/ 	.word	0x00009180
        /*0f6c*/ 	.word	0x0000001a
        /*0f70*/ 	.word	0x00000290
        /*0f74*/ 	.short	0x010a
        /*0f76*/ 	.byte	0xff
	.zero		1


	//----- nvinfo : EIATTR_NUM_MBARRIERS
	.align		4
.L_47:
        /*0f78*/ 	.byte	0x03, 0x38
        /*0f7a*/ 	.short	0x005e


	//----- nvinfo : EIATTR_EXIT_INSTR_OFFSETS
	.align		4
        /*0f7c*/ 	.byte	0x04, 0x1c
        /*0f7e*/ 	.short	(.L_49 - .L_48)


	//   ....[0]....
.L_48:
        /*0f80*/ 	.word	0x00003ec0


	//   ....[1]....
        /*0f84*/ 	.word	0x000043d0


	//   ....[2]....
        /*0f88*/ 	.word	0x00004430


	//   ....[3]....
        /*0f8c*/ 	.word	0x000052d0


	//   ....[4]....
        /*0f90*/ 	.word	0x000060e0


	//   ....[5]....
        /*0f94*/ 	.word	0x00006120


	//   ....[6]....
        /*0f98*/ 	.word	0x00007c10


	//   ....[7]....
        /*0f9c*/ 	.word	0x00007c90


	//   ....[8]....
        /*0fa0*/ 	.word	0x00007cc0


	//   ....[9]....
        /*0fa4*/ 	.word	0x00007cf0


	//----- nvinfo : EIATTR_MAX_THREADS
	.align		4
.L_49:
        /*0fa8*/ 	.byte	0x04, 0x05
        /*0faa*/ 	.short	(.L_51 - .L_50)
.L_50:
        /*0fac*/ 	.word	0x00000100
        /*0fb0*/ 	.word	0x00000001
        /*0fb4*/ 	.word	0x00000001


	//----- nvinfo : EIATTR_CRS_STACK_SIZE
	.align		4
.L_51:
        /*0fb8*/ 	.byte	0x04, 0x1e
        /*0fba*/ 	.short	(.L_53 - .L_52)
.L_52:
        /*0fbc*/ 	.word	0x00000000


	//----- nvinfo : EIATTR_CBANK_PARAM_SIZE
	.align		4
.L_53:
        /*0fc0*/ 	.byte	0x03, 0x19
        /*0fc2*/ 	.short	0x0800


	//----- nvinfo : EIATTR_PARAM_CBANK
	.align		4
        /*0fc4*/ 	.byte	0x04, 0x0a
        /*0fc6*/ 	.short	(.L_55 - .L_54)
	.align		4
.L_54:
        /*0fc8*/ 	.word	index@(.nv.constant0._ZN7cutlass13device_kernelINS_4gemm6kernel13GemmUniversalIN4cute5tupleIJiiiiEEENS1_10collective13CollectiveMmaINS1_35MainloopSm100TmaUmmaWarpSpecializedILi36ELi2ELi4ENS5_IJNS4_1CILi2EEENSA_ILi1EEESC_EEEEENS5_IJNSA_ILi64EEENSA_ILi32EEESG_EEENS_6half_tENS5_IJlSC_lEEESI_SJ_NS4_8TiledMMAINS4_8MMA_AtomIJNS4_20SM100_MMA_F16BF16_SSISI_SI_fLi64ELi32ELNS4_4UMMA5MajorE0ELSO_0ELNSN_7ScaleInE0ELSP_0EEEEEENS4_6LayoutINS5_IJSC_SC_SC_EEENS5_IJNSA_ILi0EEESU_SU_EEEEENS5_IJNS4_10UnderscoreESX_SX_EEEEENS4_13SM90_TMA_LOADENS4_14ComposedLayoutINS4_7SwizzleILi2ELi4ELi3EEENS4_18smem_ptr_flag_bitsILi16EEENSS_INS5_IJNSA_ILi8EEESG_EEENS5_IJSG_SC_EEEEEEEvNS4_8identityENS4_23SM90_TMA_LOAD_MULTICASTES1A_vS1B_EENS_8epilogue10collective18CollectiveEpilogueINS1E_23Sm100TmaWarpSpecializedILi2ELi1ELi16ELb1ELb0EEEJSH_NS5_IJNSS_ISF_SC_EENSS_ISG_SC_EEEEESI_SJ_SI_SJ_NS1E_6fusion15FusionCallbacksIS1I_NS1M_17LinearCombinationISI_fSI_fLNS_15FloatRoundStyleE2EEESH_S1L_JEEENS4_5SM1004TMEM4LOAD26SM100_TMEM_LOAD_16dp256b4xES10_S1A_NS4_17SM75_U32x4_LDSM_NENS4_14SM90_TMA_STOREES1A_NS4_17SM90_U32x4_STSM_NENS4_39AutoVectorizingCopyWithAssumedAlignmentILi128EEEEEEvvEEEEvNT_6ParamsE)
        /*0fcc*/ 	.short	0x0380
        /*0fce*/ 	.short	0x0800


	//----- nvinfo : EIATTR_SW_WAR
	.align		4
.L_55:
        /*0fd0*/ 	.byte	0x04, 0x36
        /*0fd2*/ 	.short	(.L_57 - .L_56)
.L_56:
        /*0fd4*/ 	.word	0x00000008
.L_57:


//--------------------- .nv.callgraph             --------------------------
	.section	.nv.callgraph,"",@"SHT_CUDA_CALLGRAPH"
	.align	4
	.sectionentsize	8
	.align		4
        /*0000*/ 	.word	0x00000000
	.align		4
        /*0004*/ 	.word	0xffffffff
	.align		4
        /*0008*/ 	.word	index@(_ZN7cutlass13device_kernelINS_4gemm6kernel13GemmUniversalIN4cute5tupleIJiiiiEEENS1_10collective13CollectiveMmaINS1_35MainloopSm100TmaUmmaWarpSpecializedILi36ELi2ELi4ENS5_IJNS4_1CILi2EEENSA_ILi1EEESC_EEEEENS5_IJNSA_ILi64EEENSA_ILi32EEESG_EEENS_6half_tENS5_IJlSC_lEEESI_SJ_NS4_8TiledMMAINS4_8MMA_AtomIJNS4_20SM100_MMA_F16BF16_SSISI_SI_fLi64ELi32ELNS4_4UMMA5MajorE0ELSO_0ELNSN_7ScaleInE0ELSP_0EEEEEENS4_6LayoutINS5_IJSC_SC_SC_EEENS5_IJNSA_ILi0EEESU_SU_EEEEENS5_IJNS4_10UnderscoreESX_SX_EEEEENS4_13SM90_TMA_LOADENS4_14ComposedLayoutINS4_7SwizzleILi2ELi4ELi3EEENS4_18smem_ptr_flag_bitsILi16EEENSS_INS5_IJNSA_ILi8EEESG_EEENS5_IJSG_SC_EEEEEEEvNS4_8identityENS4_23SM90_TMA_LOAD_MULTICASTES1A_vS1B_EENS_8epilogue10collective18CollectiveEpilogueINS1E_23Sm100TmaWarpSpecializedILi2ELi1ELi16ELb1ELb0EEEJSH_NS5_IJNSS_ISF_SC_EENSS_ISG_SC_EEEEESI_SJ_SI_SJ_NS1E_6fusion15FusionCallbacksIS1I_NS1M_17LinearCombinationISI_fSI_fLNS_15FloatRoundStyleE2EEESH_S1L_JEEENS4_5SM1004TMEM4LOAD26SM100_TMEM_LOAD_16dp256b4xES10_S1A_NS4_17SM75_U32x4_LDSM_NENS4_14SM90_TMA_STOREES1A_NS4_17SM90_U32x4_STSM_NENS4_39AutoVectorizingCopyWithAssumedAlignmentILi128EEEEEEvvEEEEvNT_6ParamsE)
	.align		4
        /*000c*/ 	.word	index@(__assertfail)
	.align		4
        /*0010*/ 	.word	0x00000000
	.align		4
        /*0014*/ 	.word	0xfffffffe
	.align		4
        /*0018*/ 	.word	0x00000000
	.align		4
        /*001c*/ 	.word	0xfffffffd
	.align		4
        /*0020*/ 	.word	0x00000000
	.align		4
        /*0024*/ 	.word	0xfffffffc


//--------------------- .nv.constant4             --------------------------
	.section	.nv.constant4,"a",@progbits
	.align	8
	.align		8
.nv.constant4:
        /*0000*/ 	.dword	__assertfail
	.align		8
        /*0008*/ 	.dword	__unnamed_1
	.align		8
        /*0010*/ 	.dword	__unnamed_2
	.align		8
        /*0018*/ 	.dword	_ZN40_INTERNAL_d65f3654_4_k_cu_ddf8a660_156304cuda3std3__45__cpo5beginE
	.align		8
        /*0020*/ 	.dword	_ZN40_INTERNAL_d65f3654_4_k_cu_ddf8a660_156304cuda3std3__45__cpo3endE
	.align		8
        /*0028*/ 	.dword	_ZN40_INTERNAL_d65f3654_4_k_cu_ddf8a660_156304cuda3std3__45__cpo6cbeginE
	.align		8
        /*0030*/ 	.dword	_ZN40_INTERNAL_d65f3654_4_k_cu_ddf8a660_156304cuda3std3__45__cpo4cendE
	.align		8
        /*0038*/ 	.dword	_ZN40_INTERNAL_d65f3654_4_k_cu_ddf8a660_156304cuda3std3__442_GLOBAL__N__d65f3654_4_k_cu_ddf8a660_156306ignoreE
	.align		8
        /*0040*/ 	.dword	_ZN40_INTERNAL_d65f3654_4_k_cu_ddf8a660_156304cuda3std3__419piecewise_constructE
	.align		8
        /*0048*/ 	.dword	_ZN40_INTERNAL_d65f3654_4_k_cu_ddf8a660_156304cuda3std3__48in_placeE
	.align		8
        /*0050*/ 	.dword	_ZN40_INTERNAL_d65f3654_4_k_cu_ddf8a660_156304cuda3std6ranges3__45__cpo4swapE
	.align		8
        /*0058*/ 	.dword	_ZN40_INTERNAL_d65f3654_4_k_cu_ddf8a660_156304cuda3std6ranges3__45__cpo9iter_moveE
	.align		8
        /*0060*/ 	.dword	_ZN40_INTERNAL_d65f3654_4_k_cu_ddf8a660_156304cute7productE
	.align		8
        /*0068*/ 	.dword	_ZN40_INTERNAL_d65f3654_4_k_cu_ddf8a660_156304cute1_E
	.align		8
        /*0070*/ 	.dword	$str$25
	.align		8
        /*0078*/ 	.dword	$str$26
	.align		8
        /*0080*/ 	.dword	$str$27
	.align		8
        /*0088*/ 	.dword	$str$28


//--------------------- .text._ZN7cutlass13device_kernelINS_4gemm6kernel13GemmUniversalIN4cute5tupleIJiiiiEEENS1_10collective13CollectiveMmaINS1_35MainloopSm100TmaUmmaWarpSpecializedILi36ELi2ELi4ENS5_IJNS4_1CILi2EEENSA_ILi1EEESC_EEEEENS5_IJNSA_ILi64EEENSA_ILi32EEESG_EEENS_6half_tENS5_IJlSC_lEEESI_SJ_NS4_8TiledMMAINS4_8MMA_AtomIJNS4_20SM100_MMA_F16BF16_SSISI_SI_fLi64ELi32ELNS4_4UMMA5MajorE0ELSO_0ELNSN_7ScaleInE0ELSP_0EEEEEENS4_6LayoutINS5_IJSC_SC_SC_EEENS5_IJNSA_ILi0EEESU_SU_EEEEENS5_IJNS4_10UnderscoreESX_SX_EEEEENS4_13SM90_TMA_LOADENS4_14ComposedLayoutINS4_7SwizzleILi2ELi4ELi3EEENS4_18smem_ptr_flag_bitsILi16EEENSS_INS5_IJNSA_ILi8EEESG_EEENS5_IJSG_SC_EEEEEEEvNS4_8identityENS4_23SM90_TMA_LOAD_MULTICASTES1A_vS1B_EENS_8epilogue10collective18CollectiveEpilogueINS1E_23Sm100TmaWarpSpecializedILi2ELi1ELi16ELb1ELb0EEEJSH_NS5_IJNSS_ISF_SC_EENSS_ISG_SC_EEEEESI_SJ_SI_SJ_NS1E_6fusion15FusionCallbacksIS1I_NS1M_17LinearCombinationISI_fSI_fLNS_15FloatRoundStyleE2EEESH_S1L_JEEENS4_5SM1004TMEM4LOAD26SM100_TMEM_LOAD_16dp256b4xES10_S1A_NS4_17SM75_U32x4_LDSM_NENS4_14SM90_TMA_STOREES1A_NS4_17SM90_U32x4_STSM_NENS4_39AutoVectorizingCopyWithAssumedAlignmentILi128EEEEEEvvEEEEvNT_6ParamsE --------------------------
	.section	.text._ZN7cutlass13device_kernelINS_4gemm6kernel13GemmUniversalIN4cute5tupleIJiiiiEEENS1_10collective13CollectiveMmaINS1_35MainloopSm100TmaUmmaWarpSpecializedILi36ELi2ELi4ENS5_IJNS4_1CILi2EEENSA_ILi1EEESC_EEEEENS5_IJNSA_ILi64EEENSA_ILi32EEESG_EEENS_6half_tENS5_IJlSC_lEEESI_SJ_NS4_8TiledMMAINS4_8MMA_AtomIJNS4_20SM100_MMA_F16BF16_SSISI_SI_fLi64ELi32ELNS4_4UMMA5MajorE0ELSO_0ELNSN_7ScaleInE0ELSP_0EEEEEENS4_6LayoutINS5_IJSC_SC_SC_EEENS5_IJNSA_ILi0EEESU_SU_EEEEENS5_IJNS4_10UnderscoreESX_SX_EEEEENS4_13SM90_TMA_LOADENS4_14ComposedLayoutINS4_7SwizzleILi2ELi4ELi3EEENS4_18smem_ptr_flag_bitsILi16EEENSS_INS5_IJNSA_ILi8EEESG_EEENS5_IJSG_SC_EEEEEEEvNS4_8identityENS4_23SM90_TMA_LOAD_MULTICASTES1A_vS1B_EENS_8epilogue10collective18CollectiveEpilogueINS1E_23Sm100TmaWarpSpecializedILi2ELi1ELi16ELb1ELb0EEEJSH_NS5_IJNSS_ISF_SC_EENSS_ISG_SC_EEEEESI_SJ_SI_SJ_NS1E_6fusion15FusionCallbacksIS1I_NS1M_17LinearCombinationISI_fSI_fLNS_15FloatRoundStyleE2EEESH_S1L_JEEENS4_5SM1004TMEM4LOAD26SM100_TMEM_LOAD_16dp256b4xES10_S1A_NS4_17SM75_U32x4_LDSM_NENS4_14SM90_TMA_STOREES1A_NS4_17SM90_U32x4_STSM_NENS4_39AutoVectorizingCopyWithAssumedAlignmentILi128EEEEEEvvEEEEvNT_6ParamsE,"ax",@progbits
	.align	128
.text._ZN7cutlass13device_kernelINS_4gemm6kernel13GemmUniversalIN4cute5tupleIJiiiiEEENS1_10collective13CollectiveMmaINS1_35MainloopSm100TmaUmmaWarpSpecializedILi36ELi2ELi4ENS5_IJNS4_1CILi2EEENSA_ILi1EEESC_EEEEENS5_IJNSA_ILi64EEENSA_ILi32EEESG_EEENS_6half_tENS5_IJlSC_lEEESI_SJ_NS4_8TiledMMAINS4_8MMA_AtomIJNS4_20SM100_MMA_F16BF16_SSISI_SI_fLi64ELi32ELNS4_4UMMA5MajorE0ELSO_0ELNSN_7ScaleInE0ELSP_0EEEEEENS4_6LayoutINS5_IJSC_SC_SC_EEENS5_IJNSA_ILi0EEESU_SU_EEEEENS5_IJNS4_10UnderscoreESX_SX_EEEEENS4_13SM90_TMA_LOADENS4_14ComposedLayoutINS4_7SwizzleILi2ELi4ELi3EEENS4_18smem_ptr_flag_bitsILi16EEENSS_INS5_IJNSA_ILi8EEESG_EEENS5_IJSG_SC_EEEEEEEvNS4_8identityENS4_23SM90_TMA_LOAD_MULTICASTES1A_vS1B_EENS_8epilogue10collective18CollectiveEpilogueINS1E_23Sm100TmaWarpSpecializedILi2ELi1ELi16ELb1ELb0EEEJSH_NS5_IJNSS_ISF_SC_EENSS_ISG_SC_EEEEESI_SJ_SI_SJ_NS1E_6fusion15FusionCallbacksIS1I_NS1M_17LinearCombinationISI_fSI_fLNS_15FloatRoundStyleE2EEESH_S1L_JEEENS4_5SM1004TMEM4LOAD26SM100_TMEM_LOAD_16dp256b4xES10_S1A_NS4_17SM75_U32x4_LDSM_NENS4_14SM90_TMA_STOREES1A_NS4_17SM90_U32x4_STSM_NENS4_39AutoVectorizingCopyWithAssumedAlignmentILi128EEEEEEvvEEEEvNT_6ParamsE:
        .type           _ZN7cutlass13device_kernelINS_4gemm6kernel13GemmUniversalIN4cute5tupleIJiiiiEEENS1_10collective13CollectiveMmaINS1_35MainloopSm100TmaUmmaWarpSpecializedILi36ELi2ELi4ENS5_IJNS4_1CILi2EEENSA_ILi1EEESC_EEEEENS5_IJNSA_ILi64EEENSA_ILi32EEESG_EEENS_6half_tENS5_IJlSC_lEEESI_SJ_NS4_8TiledMMAINS4_8MMA_AtomIJNS4_20SM100_MMA_F16BF16_SSISI_SI_fLi64ELi32ELNS4_4UMMA5MajorE0ELSO_0ELNSN_7ScaleInE0ELSP_0EEEEEENS4_6LayoutINS5_IJSC_SC_SC_EEENS5_IJNSA_ILi0EEESU_SU_EEEEENS5_IJNS4_10UnderscoreESX_SX_EEEEENS4_13SM90_TMA_LOADENS4_14ComposedLayoutINS4_7SwizzleILi2ELi4ELi3EEENS4_18smem_ptr_flag_bitsILi16EEENSS_INS5_IJNSA_ILi8EEESG_EEENS5_IJSG_SC_EEEEEEEvNS4_8identityENS4_23SM90_TMA_LOAD_MULTICASTES1A_vS1B_EENS_8epilogue10collective18CollectiveEpilogueINS1E_23Sm100TmaWarpSpecializedILi2ELi1ELi16ELb1ELb0EEEJSH_NS5_IJNSS_ISF_SC_EENSS_ISG_SC_EEEEESI_SJ_SI_SJ_NS1E_6fusion15FusionCallbacksIS1I_NS1M_17LinearCombinationISI_fSI_fLNS_15FloatRoundStyleE2EEESH_S1L_JEEENS4_5SM1004TMEM4LOAD26SM100_TMEM_LOAD_16dp256b4xES10_S1A_NS4_17SM75_U32x4_LDSM_NENS4_14SM90_TMA_STOREES1A_NS4_17SM90_U32x4_STSM_NENS4_39AutoVectorizingCopyWithAssumedAlignmentILi128EEEEEEvvEEEEvNT_6ParamsE,@function
        .size           _ZN7cutlass13device_kernelINS_4gemm6kernel13GemmUniversalIN4cute5tupleIJiiiiEEENS1_10collective13CollectiveMmaINS1_35MainloopSm100TmaUmmaWarpSpecializedILi36ELi2ELi4ENS5_IJNS4_1CILi2EEENSA_ILi1EEESC_EEEEENS5_IJNSA_ILi64EEENSA_ILi32EEESG_EEENS_6half_tENS5_IJlSC_lEEESI_SJ_NS4_8TiledMMAINS4_8MMA_AtomIJNS4_20SM100_MMA_F16BF16_SSISI_SI_fLi64ELi32ELNS4_4UMMA5MajorE0ELSO_0ELNSN_7ScaleInE0ELSP_0EEEEEENS4_6LayoutINS5_IJSC_SC_SC_EEENS5_IJNSA_ILi0EEESU_SU_EEEEENS5_IJNS4_10UnderscoreESX_SX_EEEEENS4_13SM90_TMA_LOADENS4_14ComposedLayoutINS4_7SwizzleILi2ELi4ELi3EEENS4_18smem_ptr_flag_bitsILi16EEENSS_INS5_IJNSA_ILi8EEESG_EEENS5_IJSG_SC_EEEEEEEvNS4_8identityENS4_23SM90_TMA_LOAD_MULTICASTES1A_vS1B_EENS_8epilogue10collective18CollectiveEpilogueINS1E_23Sm100TmaWarpSpecializedILi2ELi1ELi16ELb1ELb0EEEJSH_NS5_IJNSS_ISF_SC_EENSS_ISG_SC_EEEEESI_SJ_SI_SJ_NS1E_6fusion15FusionCallbacksIS1I_NS1M_17LinearCombinationISI_fSI_fLNS_15FloatRoundStyleE2EEESH_S1L_JEEENS4_5SM1004TMEM4LOAD26SM100_TMEM_LOAD_16dp256b4xES10_S1A_NS4_17SM75_U32x4_LDSM_NENS4_14SM90_TMA_STOREES1A_NS4_17SM90_U32x4_STSM_NENS4_39AutoVectorizingCopyWithAssumedAlignmentILi128EEEEEEvvEEEEvNT_6ParamsE,(.L_x_241 - _ZN7cutlass13device_kernelINS_4gemm6kernel13GemmUniversalIN4cute5tupleIJiiiiEEENS1_10collective13CollectiveMmaINS1_35MainloopSm100TmaUmmaWarpSpecializedILi36ELi2ELi4ENS5_IJNS4_1CILi2EEENSA_ILi1EEESC_EEEEENS5_IJNSA_ILi64EEENSA_ILi32EEESG_EEENS_6half_tENS5_IJlSC_lEEESI_SJ_NS4_8TiledMMAINS4_8MMA_AtomIJNS4_20SM100_MMA_F16BF16_SSISI_SI_fLi64ELi32ELNS4_4UMMA5MajorE0ELSO_0ELNSN_7ScaleInE0ELSP_0EEEEEENS4_6LayoutINS5_IJSC_SC_SC_EEENS5_IJNSA_ILi0EEESU_SU_EEEEENS5_IJNS4_10UnderscoreESX_SX_EEEEENS4_13SM90_TMA_LOADENS4_14ComposedLayoutINS4_7SwizzleILi2ELi4ELi3EEENS4_18smem_ptr_flag_bitsILi16EEENSS_INS5_IJNSA_ILi8EEESG_EEENS5_IJSG_SC_EEEEEEEvNS4_8identityENS4_23SM90_TMA_LOAD_MULTICASTES1A_vS1B_EENS_8epilogue10collective18CollectiveEpilogueINS1E_23Sm100TmaWarpSpecializedILi2ELi1ELi16ELb1ELb0EEEJSH_NS5_IJNSS_ISF_SC_EENSS_ISG_SC_EEEEESI_SJ_SI_SJ_NS1E_6fusion15FusionCallbacksIS1I_NS1M_17LinearCombinationISI_fSI_fLNS_15FloatRoundStyleE2EEESH_S1L_JEEENS4_5SM1004TMEM4LOAD26SM100_TMEM_LOAD_16dp256b4xES10_S1A_NS4_17SM75_U32x4_LDSM_NENS4_14SM90_TMA_STOREES1A_NS4_17SM90_U32x4_STSM_NENS4_39AutoVectorizingCopyWithAssumedAlignmentILi128EEEEEEvvEEEEvNT_6ParamsE)
        .other          _ZN7cutlass13device_kernelINS_4gemm6kernel13GemmUniversalIN4cute5tupleIJiiiiEEENS1_10collective13CollectiveMmaINS1_35MainloopSm100TmaUmmaWarpSpecializedILi36ELi2ELi4ENS5_IJNS4_1CILi2EEENSA_ILi1EEESC_EEEEENS5_IJNSA_ILi64EEENSA_ILi32EEESG_EEENS_6half_tENS5_IJlSC_lEEESI_SJ_NS4_8TiledMMAINS4_8MMA_AtomIJNS4_20SM100_MMA_F16BF16_SSISI_SI_fLi64ELi32ELNS4_4UMMA5MajorE0ELSO_0ELNSN_7ScaleInE0ELSP_0EEEEEENS4_6LayoutINS5_IJSC_SC_SC_EEENS5_IJNSA_ILi0EEESU_SU_EEEEENS5_IJNS4_10UnderscoreESX_SX_EEEEENS4_13SM90_TMA_LOADENS4_14ComposedLayoutINS4_7SwizzleILi2ELi4ELi3EEENS4_18smem_ptr_flag_bitsILi16EEENSS_INS5_IJNSA_ILi8EEESG_EEENS5_IJSG_SC_EEEEEEEvNS4_8identityENS4_23SM90_TMA_LOAD_MULTICASTES1A_vS1B_EENS_8epilogue10collective18CollectiveEpilogueINS1E_23Sm100TmaWarpSpecializedILi2ELi1ELi16ELb1ELb0EEEJSH_NS5_IJNSS_ISF_SC_EENSS_ISG_SC_EEEEESI_SJ_SI_SJ_NS1E_6fusion15FusionCallbacksIS1I_NS1M_17LinearCombinationISI_fSI_fLNS_15FloatRoundStyleE2EEESH_S1L_JEEENS4_5SM1004TMEM4LOAD26SM100_TMEM_LOAD_16dp256b4xES10_S1A_NS4_17SM75_U32x4_LDSM_NENS4_14SM90_TMA_STOREES1A_NS4_17SM90_U32x4_STSM_NENS4_39AutoVectorizingCopyWithAssumedAlignmentILi128EEEEEEvvEEEEvNT_6ParamsE,@"STO_CUDA_ENTRY STV_DEFAULT"
_ZN7cutlass13device_kernelINS_4gemm6kernel13GemmUniversalIN4cute5tupleIJiiiiEEENS1_10collective13CollectiveMmaINS1_35MainloopSm100TmaUmmaWarpSpecializedILi36ELi2ELi4ENS5_IJNS4_1CILi2EEENSA_ILi1EEESC_EEEEENS5_IJNSA_ILi64EEENSA_ILi32EEESG_EEENS_6half_tENS5_IJlSC_lEEESI_SJ_NS4_8TiledMMAINS4_8MMA_AtomIJNS4_20SM100_MMA_F16BF16_SSISI_SI_fLi64ELi32ELNS4_4UMMA5MajorE0ELSO_0ELNSN_7ScaleInE0ELSP_0EEEEEENS4_6LayoutINS5_IJSC_SC_SC_EEENS5_IJNSA_ILi0EEESU_SU_EEEEENS5_IJNS4_10UnderscoreESX_SX_EEEEENS4_13SM90_TMA_LOADENS4_14ComposedLayoutINS4_7SwizzleILi2ELi4ELi3EEENS4_18smem_ptr_flag_bitsILi16EEENSS_INS5_IJNSA_ILi8EEESG_EEENS5_IJSG_SC_EEEEEEEvNS4_8identityENS4_23SM90_TMA_LOAD_MULTICASTES1A_vS1B_EENS_8epilogue10collective18CollectiveEpilogueINS1E_23Sm100TmaWarpSpecializedILi2ELi1ELi16ELb1ELb0EEEJSH_NS5_IJNSS_ISF_SC_EENSS_ISG_SC_EEEEESI_SJ_SI_SJ_NS1E_6fusion15FusionCallbacksIS1I_NS1M_17LinearCombinationISI_fSI_fLNS_15FloatRoundStyleE2EEESH_S1L_JEEENS4_5SM1004TMEM4LOAD26SM100_TMEM_LOAD_16dp256b4xES10_S1A_NS4_17SM75_U32x4_LDSM_NENS4_14SM90_TMA_STOREES1A_NS4_17SM90_U32x4_STSM_NENS4_39AutoVectorizingCopyWithAssumedAlignmentILi128EEEEEEvvEEEEvNT_6ParamsE:
[----:B------:R-:W1:Y:S01]  /*0000*/  LDC R1, c[0x0][0x37c] ;  /* 0x0000df00ff017b82 */ /* 0x000e620000000800 */
[----:B------:R-:W2:Y:S01]  /*0010*/  S2R R57, SR_TID.X ;  /* 0x0000000000397919 */ /* 0x000ea20000002100 */
[----:B------:R-:W3:Y:S01]  /*0020*/  LDCU.64 UR8, c[0x0][0x890] ;  /* 0x00011200ff0877ac */ /* 0x000ee20008000a00 */
[----:B------:R-:W-:Y:S02]  /*0030*/  PRMT R49, RZ, 0x7610, R49 ;  /* 0x00007610ff317816 */ /* 0x000fe40000000031 */
[----:B------:R-:W-:Y:S01]  /*0040*/  ELECT P3, URZ, PT ;  /* 0x0000000000ff782f */ /* 0x000fe20003860000 */
[----:B---3--:R-:W-:-:S04]  /*0050*/  UISETP.NE.U32.AND UP0, UPT, UR8, URZ, UPT ;  /* 0x000000ff0800728c */ /* 0x008fc8000bf05070 */
[----:B------:R-:W-:Y:S01]  /*0060*/  UISETP.NE.AND.EX UP0, UPT, UR9, URZ, UPT, UP0 ;  /* 0x000000ff0900728c */ /* 0x000fe2000bf05300 */
[----:B--2---:R-:W-:-:S05]  /*0070*/  SHF.R.U32.HI R50, RZ, 0x5, R57 ;  /* 0x00000005ff327819 */ /* 0x004fca0000011639 */
[----:B------:R-:W2:Y:S02]  /*0080*/  SHFL.IDX PT, R0, R50, RZ, 0x1f ;  /* 0x00001fff32007589 */ /* 0x000ea400000e0000 */
[----:B--2---:R-:W-:Y:S01]  /*0090*/  R2UR UR18, R0 ;  /* 0x00000000001272ca */ /* 0x004fe200000e0000 */
[----:B-1----:R-:W-:-:S14]  /*00a0*/  BRA.U UP0, `(.L_x_0) ;  /* 0x0000000100307547 */ /* 0x002fdc000b800000 */
[----:B------:R-:W1:Y:S02]  /*00b0*/  LDCU.64 UR4, c[0x0][0x888] ;  /* 0x00011100ff0477ac */ /* 0x000e640008000a00 */
[----:B-1----:R-:W-:-:S04]  /*00c0*/  UISETP.NE.U32.AND UP0, UPT, UR4, URZ, UPT ;  /* 0x000000ff0400728c */ /* 0x002fc8000bf05070 */
[----:B------:R-:W-:-:S09]  /*00d0*/  UISETP.NE.AND.EX UP0, UPT, UR5, URZ, UPT, UP0 ;  /* 0x000000ff0500728c */ /* 0x000fd2000bf05300 */
[----:B------:R-:W-:Y:S05]  /*00e0*/  BRA.U !UP0, `(.L_x_1) ;  /* 0x0000000108147547 */ /* 0x000fea000b800000 */
[----:B------:R-:W1:Y:S01]  /*00f0*/  LDC.64 R2, c[0x0][0x888] ;  /* 0x00022200ff027b82 */ /* 0x000e620000000a00 */
[----:B------:R-:W1:Y:S02]  /*0100*/  LDCU.64 UR4, c[0x0][0x358] ;  /* 0x00006b00ff0477ac */ /* 0x000e640008000a00 */
[----:B-1----:R1:W5:Y:S01]  /*0110*/  LDG.E R25, desc[UR4][R2.64] ;  /* 0x0000000402197981 */ /* 0x002362000c1e1900 */
[----:B------:R-:W-:Y:S01]  /*0120*/  HFMA2 R49, -RZ, RZ, 0, 5.9604644775390625e-08 ;  /* 0x00000001ff317431 */ /* 0x000fe200000001ff */
[----:B------:R-:W-:Y:S05]  /*0130*/  BRA `(.L_x_0) ;  /* 0x00000000000c7947 */ /* 0x000fea0003800000 */
.L_x_1:
[----:B------:R-:W1:Y:S01]  /*0140*/  LDCU UR4, c[0x0][0x880] ;  /* 0x00011000ff0477ac */ /* 0x000e620008000800 */
[----:B------:R-:W-:Y:S01]  /*0150*/  HFMA2 R49, -RZ, RZ, 0, 5.9604644775390625e-08 ;  /* 0x00000001ff317431 */ /* 0x000fe200000001ff */
[----:B-1----:R-:W-:-:S07]  /*0160*/  MOV R25, UR4 ;  /* 0x0000000400197c02 */ /* 0x002fce0008000f00 */
.L_x_0:
[----:B------:R-:W2:Y:S02]  /*0170*/  LDCU.64 UR4, c[0x0][0x8b0] ;  /* 0x00011600ff0477ac */ /* 0x000ea40008000a00 */
[----:B--2---:R-:W-:-:S04]  /*0180*/  UISETP.NE.U32.AND UP0, UPT, UR4, URZ, UPT ;  /* 0x000000ff0400728c */ /* 0x004fc8000bf05070 */
[----:B------:R-:W-:-:S09]  /*0190*/  UISETP.NE.AND.EX UP0, UPT, UR5, URZ, UPT, UP0 ;  /* 0x000000ff0500728c */ /* 0x000fd2000bf05300 */
[----:B------:R-:W-:Y:S05]  /*01a0*/  BRA.U UP0, `(.L_x_2) ;  /* 0x0000000100287547 */ /* 0x000fea000b800000 */
[----:B------:R-:W2:Y:S02]  /*01b0*/  LDCU.64 UR4, c[0x0][0x8a8] ;  /* 0x00011500ff0477ac */ /* 0x000ea40008000a00 */
[----:B--2---:R-:W-:-:S04]  /*01c0*/  UISETP.NE.U32.AND UP0, UPT, UR4, URZ, UPT ;  /* 0x000000ff0400728c */ /* 0x004fc8000bf05070 */
[----:B------:R-:W-:-:S09]  /*01d0*/  UISETP.NE.AND.EX UP0, UPT, UR5, URZ, UPT, UP0 ;  /* 0x000000ff0500728c */ /* 0x000fd2000bf05300 */
[----:B------:R-:W-:Y:S05]  /*01e0*/  BRA.U !UP0, `(.L_x_3) ;  /* 0x0000000108107547 */ /* 0x000fea000b800000 */
[----:B-1----:R-:W1:Y:S01]  /*01f0*/  LDC.64 R2, c[0x0][0x8a8] ;  /* 0x00022a00ff027b82 */ /* 0x002e620000000a00 */
[----:B------:R-:W1:Y:S02]  /*0200*/  LDCU.64 UR4, c[0x0][0x358] ;  /* 0x00006b00ff0477ac */ /* 0x000e640008000a00 */
[----:B-1----:R2:W5:Y:S01]  /*0210*/  LDG.E R24, desc[UR4][R2.64] ;  /* 0x0000000402187981 */ /* 0x002562000c1e1900 */
[----:B------:R-:W-:Y:S05]  /*0220*/  BRA `(.L_x_2) ;  /* 0x0000000000087947 */ /* 0x000fea0003800000 */
.L_x_3:
[----:B------:R-:W2:Y:S02]  /*0230*/  LDCU UR4, c[0x0][0x8a0] ;  /* 0x00011400ff0477ac */ /* 0x000ea40008000800 */
[----:B--2---:R-:W-:Y:S02]  /*0240*/  MOV R24, UR4 ;  /* 0x0000000400187c02 */ /* 0x004fe40008000f00 */
.L_x_2:
[----:B------:R-:W-:Y:S01]  /*0250*/  IMAD.U32 R0, RZ, RZ, UR18 ;  /* 0x00000012ff007e24 */ /* 0x000fe2000f8e00ff */
[----:B------:R-:W-:Y:S04]  /*0260*/  BSSY.RECONVERGENT B0, `(.L_x_4) ;  /* 0x000000c000007945 */ /* 0x000fe80003800200 */
[C---:B------:R-:W-:Y:S02]  /*0270*/  ISETP.NE.OR P1, PT, R0.reuse, 0x1, !P3 ;  /* 0x000000010000780c */ /* 0x040fe40005f25670 */
[----:B------:R-:W-:-:S11]  /*0280*/  ISETP.NE.OR P0, PT, R0, 0x3, !P3 ;  /* 0x000000030000780c */ /* 0x000fd60005f05670 */
[----:B------:R-:W-:Y:S05]  /*0290*/  @P1 BRA `(.L_x_5) ;  /* 0x0000000000201947 */ /* 0x000fea0003800000 */
[----:B------:R-:W3:Y:S02]  /*02a0*/  LDCU.64 UR4, c[0x0][0x348] ;  /* 0x00006900ff0477ac */ /* 0x000ee40008000a00 */
[----:B---3--:R-:W-:Y:S02]  /*02b0*/  UIADD3 UR6, UP1, UPT, UR4, 0x80, URZ ;  /* 0x0000008004067890 */ /* 0x008fe4000ff3e0ff */
[----:B------:R-:W-:Y:S02]  /*02c0*/  UIADD3 UR4, UP0, UPT, UR4, 0x180, URZ ;  /* 0x0000018004047890 */ /* 0x000fe4000ff1e0ff */
[----:B------:R-:W-:Y:S02]  /*02d0*/  UIADD3.X UR7, UPT, UPT, URZ, UR5, URZ, UP1, !UPT ;  /* 0x00000005ff077290 */ /* 0x000fe40008ffe4ff */
[----:B------:R-:W-:-:S07]  /*02e0*/  UIADD3.X UR5, UPT, UPT, URZ, UR5, URZ, UP0, !UPT ;  /* 0x00000005ff057290 */ /* 0x000fce00087fe4ff */
[----:B------:R3:W-:Y:S02]  /*02f0*/  UTMACCTL.PF [UR6] ;  /* 0x00000000060079b9 */ /* 0x0007e40008040000 */
[----:B------:R3:W-:Y:S02]  /*0300*/  UTMACCTL.PF [UR4] ;  /* 0x00000000040079b9 */ /* 0x0007e40008040000 */
[----:B---3--:R-:W-:Y:S01]  /*0310*/  NOP ;  /* 0x0000000000007918 */ /* 0x008fe20000000000 */
.L_x_5:
[----:B------:R-:W-:Y:S05]  /*0320*/  BSYNC.RECONVERGENT B0 ;  /* 0x0000000000007941 */ /* 0x000fea0003800200 */
.L_x_4:
[----:B------:R-:W-:Y:S04]  /*0330*/  BSSY.RECONVERGENT B0, `(.L_x_6) ;  /* 0x000000a000007945 */ /* 0x000fe80003800200 */
        /* <DEDUP_REMOVED lines=9> */
.L_x_7:
[----:B------:R-:W-:Y:S05]  /*03d0*/  BSYNC.RECONVERGENT B0 ;  /* 0x0000000000007941 */ /* 0x000fea0003800200 */
.L_x_6:
[----:B------:R-:W3:Y:S01]  /*03e0*/  LDCU.64 UR4, c[0x0][0x888] ;  /* 0x00011100ff0477ac */ /* 0x000ee20008000a00 */
[----:B------:R-:W-:Y:S02]  /*03f0*/  UISETP.EQ.U32.AND UP2, UPT, UR8, URZ, UPT ;  /* 0x000000ff0800728c */ /* 0x000fe4000bf42070 */
[----:B------:R-:W-:Y:S02]  /*0400*/  UPLOP3.LUT UP3, UPT, UPT, UPT, UPT, 0x80, 0x8 ;  /* 0x000000000008789c */ /* 0x000fe40003f6f070 */
[----:B---3--:R-:W-:-:S04]  /*0410*/  UISETP.NE.U32.AND UP0, UPT, UR4, URZ, UPT ;  /* 0x000000ff0400728c */ /* 0x008fc8000bf05070 */
[----:B------:R-:W-:-:S04]  /*0420*/  UISETP.NE.AND.EX UP1, UPT, UR5, URZ, UPT, UP0 ;  /* 0x000000ff0500728c */ /* 0x000fc8000bf25300 */
[----:B------:R-:W-:-:S04]  /*0430*/  UISETP.EQ.OR.EX UP4, UPT, UR9, URZ, !UP1, UP2 ;  /* 0x000000ff0900728c */ /* 0x000fc8000cf82720 */
[----:B------:R-:W-:-:S05]  /*0440*/  UP2UR UR62, UPR, URZ, 0x10 ;  /* 0x00000010ff3e7883 */ /* 0x000fca0008000000 */
[----:B------:R-:W-:Y:S07]  /*0450*/  BRA.U !UP4, `(.L_x_8) ;  /* 0x000000010c207547 */ /* 0x000fee000b800000 */
[----:B------:R-:W-:Y:S01]  /*0460*/  UISETP.NE.U32.AND UP2, UPT, UR8, URZ, UPT ;  /* 0x000000ff0800728c */ /* 0x000fe2000bf45070 */
[----:B-----5:R-:W-:Y:S01]  /*0470*/  FSETP.NEU.AND P0, PT, R25, RZ, PT ;  /* 0x000000ff1900720b */ /* 0x020fe20003f0d000 */
[----:B------:R-:W-:Y:S02]  /*0480*/  USEL UR4, URZ, 0xffffffff, UP1 ;  /* 0xffffffffff047887 */ /* 0x000fe40008800000 */
[----:B------:R-:W-:-:S10]  /*0490*/  UISETP.NE.AND.EX UP2, UPT, UR9, URZ, UPT, UP2 ;  /* 0x000000ff0900728c */ /* 0x000fd4000bf45320 */
[----:B------:R-:W-:Y:S01]  /*04a0*/  VOTEU.ANY UP0, P0 ;  /* 0x0000000000ff7886 */ /* 0x000fe20000000100 */
[----:B------:R-:W-:-:S04]  /*04b0*/  @!UP2 USEL UR4, URZ, 0xffffffff, UP0 ;  /* 0xffffffffff04a887 */ /* 0x000fc80008000000 */
[----:B------:R-:W-:-:S04]  /*04c0*/  ULOP3.LUT UR4, UR4, 0x1, URZ, 0xc0, !UPT ;  /* 0x0000000104047892 */ /* 0x000fc8000f8ec0ff */
[----:B------:R-:W-:-:S11]  /*04d0*/  UISETP.NE.U32.AND UP3, UPT, UR4, 0x1, UPT ;  /* 0x000000010400788c */ /* 0x000fd6000bf65070 */
.L_x_8:
[----:B-12---:R-:W1:Y:S02]  /*04e0*/  SHFL.IDX PT, R2, R50, RZ, 0x1f ;  /* 0x00001fff32027589 */ /* 0x006e6400000e0000 */
[----:B-1----:R-:W-:-:S13]  /*04f0*/  ISETP.NE.AND P0, PT, R2, RZ, PT ;  /* 0x000000ff0200720c */ /* 0x002fda0003f05270 */
[----:B------:R-:W-:Y:S05]  /*0500*/  @P0 BRA `(.L_x_9) ;  /* 0x0000000400640947 */ /* 0x000fea0003800000 */
[----:B------:R-:W-:Y:S01]  /*0510*/  ELECT P0, URZ, PT ;  /* 0x0000000000ff782f */ /* 0x000fe20003800000 */
[----:B------:R-:W-:-:S12]  /*0520*/  BSSY.RECONVERGENT B0, `(.L_x_9) ;  /* 0x0000057000007945 */ /* 0x000fd80003800200 */
[----:B------:R-:W-:Y:S05]  /*0530*/  @!P0 BRA `(.L_x_10) ;  /* 0x0000000400548947 */ /* 0x000fea0003800000 */
[----:B------:R-:W1:Y:S01]  /*0540*/  S2UR UR4, SR_CgaCtaId ;  /* 0x00000000000479c3 */ /* 0x000e620000008800 */
[----:B------:R-:W-:Y:S01]  /*0550*/  UMOV UR5, 0x400 ;  /* 0x0000040000057882 */ /* 0x000fe20000000000 */
[----:B------:R-:W-:Y:S01]  /*0560*/  UMOV UR8, 0x1 ;  /* 0x0000000100087882 */ /* 0x000fe20000000000 */
[----:B------:R-:W-:Y:S01]  /*0570*/  UMOV UR6, 0x2 ;  /* 0x0000000200067882 */ /* 0x000fe20000000000 */
[----:B------:R-:W-:-:S04]  /*0580*/  UIADD3 UR8, UPT, UPT, -UR8, 0x100000, URZ ;  /* 0x0010000008087890 */ /* 0x000fc8000fffe1ff */
[----:B------:R-:W-:Y:S02]  /*0590*/  USHF.L.U32 UR9, UR8, 0xb, URZ ;  /* 0x0000000b08097899 */ /* 0x000fe400080006ff */
[----:B------:R-:W-:Y:S02]  /*05a0*/  USHF.L.U32 UR8, UR8, 0x1, URZ ;  /* 0x0000000108087899 */ /* 0x000fe400080006ff */
[----:B------:R-:W-:-:S04]  /*05b0*/  UIADD3 UR6, UPT, UPT, -UR6, 0x100000, URZ ;  /* 0x0010000006067890 */ /* 0x000fc8000fffe1ff */
[----:B------:R-:W-:Y:S02]  /*05c0*/  USHF.L.U32 UR7, UR6, 0xb, URZ ;  /* 0x0000000b06077899 */ /* 0x000fe400080006ff */
[----:B------:R-:W-:Y:S02]  /*05d0*/  USHF.L.U32 UR6, UR6, 0x1, URZ ;  /* 0x0000000106067899 */ /* 0x000fe400080006ff */
[----:B-1----:R-:W-:Y:S01]  /*05e0*/  ULEA UR4, UR4, UR5, 0x18 ;  /* 0x0000000504047291 */ /* 0x002fe2000f8ec0ff */
[----:B------:R-:W1:Y:S11]  /*05f0*/  FENCE.VIEW.ASYNC.S ;  /* 0x00000000000073c6 */ /* 0x000e760000000000 */
[----:B-1----:R1:W2:Y:S01]  /*0600*/  SYNCS.EXCH.64 URZ, [UR4], UR8 ;  /* 0x0000000804ff75b2 */ /* 0x0022a20008000100 */
[----:B------:R1:W3:Y:S01]  /*0610*/  SYNCS.EXCH.64 URZ, [UR4+0x120], UR6 ;  /* 0x0001200604ff75b2 */ /* 0x0002e20008000100 */
[----:B------:R1:W4:Y:S01]  /*0620*/  SYNCS.EXCH.64 URZ, [UR4+0x8], UR8 ;  /* 0x0000080804ff75b2 */ /* 0x0003220008000100 */
[----:B------:R1:W1:Y:S01]  /*0630*/  SYNCS.EXCH.64 URZ, [UR4+0x128], UR6 ;  /* 0x0001280604ff75b2 */ /* 0x0002620008000100 */
        /* <DEDUP_REMOVED lines=68> */
[----:B--234-:R-:W-:Y:S01]  /*0a80*/  NOP ;  /* 0x0000000000007918 */ /* 0x01cfe20000000000 */
.L_x_10:
[----:B-1----:R-:W-:Y:S05]  /*0a90*/  BSYNC.RECONVERGENT B0 ;  /* 0x0000000000007941 */ /* 0x002fea0003800200 */
.L_x_9:
[----:B------:R-:W1:Y:S01]  /*0aa0*/  SHFL.IDX PT, R2, R50, RZ, 0x1f ;  /* 0x00001fff32027589 */ /* 0x000e6200000e0000 */
[----:B------:R-:W-:Y:S01]  /*0ab0*/  NOP ;  /* 0x0000000000007918 */ /* 0x000fe20000000000 */
[----:B-1----:R-:W-:-:S13]  /*0ac0*/  ISETP.NE.AND P0, PT, R2, 0x1, PT ;  /* 0x000000010200780c */ /* 0x002fda0003f05270 */
[----:B------:R-:W-:Y:S05]  /*0ad0*/  @P0 BRA `(.L_x_11) ;  /* 0x0000000000480947 */ /* 0x000fea0003800000 */
        /* <DEDUP_REMOVED lines=9> */
[----:B------:R-:W-:Y:S01]  /*0b70*/  USHF.L.U32 UR6, UR6, 0x1, URZ ;  /* 0x0000000106067899 */ /* 0x000fe200080006ff */
[----:B------:R-:W-:Y:S01]  /*0b80*/  ELECT P0, URZ, PT ;  /* 0x0000000000ff782f */ /* 0x000fe20003800000 */
[----:B-1----:R-:W-:Y:S01]  /*0b90*/  ULEA UR4, UR4, UR5, 0x18 ;  /* 0x0000000504047291 */ /* 0x002fe2000f8ec0ff */
[----:B------:R-:W1:Y:S11]  /*0ba0*/  FENCE.VIEW.ASYNC.S ;  /* 0x00000000000073c6 */ /* 0x000e760000000000 */
[----:B-1----:R1:W2:Y:S01]  /*0bb0*/  SYNCS.EXCH.64 URZ, [UR4+0x240], UR8 ;  /* 0x0002400804ff75b2 */ /* 0x0022a20008000100 */
[----:B------:R1:W3:Y:S01]  /*0bc0*/  SYNCS.EXCH.64 URZ, [UR4+0x250], UR6 ;  /* 0x0002500604ff75b2 */ /* 0x0002e20008000100 */
[----:B------:R1:W4:Y:S01]  /*0bd0*/  SYNCS.EXCH.64 URZ, [UR4+0x248], UR8 ;  /* 0x0002480804ff75b2 */ /* 0x0003220008000100 */
[----:B------:R1:W1:Y:S01]  /*0be0*/  SYNCS.EXCH.64 URZ, [UR4+0x258], UR6 ;  /* 0x0002580604ff75b2 */ /* 0x0002620008000100 */
[----:B------:R-:W-:Y:S01]  /*0bf0*/  NOP ;  /* 0x0000000000007918 */ /* 0x000fe20000000000 */
.L_x_11:
[----:B------:R-:W2:Y:S01]  /*0c00*/  SHFL.IDX PT, R2, R50, RZ, 0x1f ;  /* 0x00001fff32027589 */ /* 0x000ea200000e0000 */
[----:B------:R-:W-:Y:S01]  /*0c10*/  NOP ;  /* 0x0000000000007918 */ /* 0x000fe20000000000 */
[----:B--2---:R-:W-:-:S13]  /*0c20*/  ISETP.NE.AND P0, PT, R2, 0x3, PT ;  /* 0x000000030200780c */ /* 0x004fda0003f05270 */
[----:B------:R-:W-:Y:S05]  /*0c30*/  @P0 BRA `(.L_x_12) ;  /* 0x0000000000300947 */ /* 0x000fea0003800000 */
[----:B-1----:R-:W1:Y:S01]  /*0c40*/  S2UR UR4, SR_CgaCtaId ;  /* 0x00000000000479c3 */ /* 0x002e620000008800 */
[----:B------:R-:W-:Y:S01]  /*0c50*/  UMOV UR6, 0x400 ;  /* 0x0000040000067882 */ /* 0x000fe20000000000 */
[----:B------:R-:W-:Y:S01]  /*0c60*/  UMOV UR5, 0x20 ;  /* 0x0000002000057882 */ /* 0x000fe20000000000 */
[----:B------:R-:W-:Y:S01]  /*0c70*/  ELECT P0, URZ, PT ;  /* 0x0000000000ff782f */ /* 0x000fe20003800000 */
[----:B-1----:R-:W-:Y:S02]  /*0c80*/  ULEA UR6, UR4, UR6, 0x18 ;  /* 0x0000000604067291 */ /* 0x002fe4000f8ec0ff */
[----:B------:R-:W-:-:S04]  /*0c90*/  UIADD3 UR4, UPT, UPT, -UR5, 0x100000, URZ ;  /* 0x0010000005047890 */ /* 0x000fc8000fffe1ff */
[----:B------:R-:W-:Y:S02]  /*0ca0*/  USHF.L.U32 UR5, UR4, 0xb, URZ ;  /* 0x0000000b04057899 */ /* 0x000fe400080006ff */
[----:B------:R-:W-:Y:S01]  /*0cb0*/  USHF.L.U32 UR4, UR4, 0x1, URZ ;  /* 0x0000000104047899 */ /* 0x000fe200080006ff */
[----:B------:R-:W1:Y:S11]  /*0cc0*/  FENCE.VIEW.ASYNC.S ;  /* 0x00000000000073c6 */ /* 0x000e760000000000 */
[----:B-1----:R2:W1:Y:S01]  /*0cd0*/  SYNCS.EXCH.64 URZ, [UR6+0x260], UR4 ;  /* 0x0002600406ff75b2 */ /* 0x0024620008000100 */
[----:B------:R2:W1:Y:S02]  /*0ce0*/  SYNCS.EXCH.64 URZ, [UR6+0x268], UR4 ;  /* 0x0002680406ff75b2 */ /* 0x0004640008000100 */
[----:B--2---:R-:W-:Y:S01]  /*0cf0*/  NOP ;  /* 0x0000000000007918 */ /* 0x004fe20000000000 */
.L_x_12:
[----:B------:R-:W2:Y:S01]  /*0d00*/  SHFL.IDX PT, R2, R50, RZ, 0x1f ;  /* 0x00001fff32027589 */ /* 0x000ea200000e0000 */
[----:B------:R-:W-:Y:S01]  /*0d10*/  NOP ;  /* 0x0000000000007918 */ /* 0x000fe20000000000 */
[----:B--2---:R-:W-:-:S13]  /*0d20*/  ISETP.NE.AND P0, PT, R2, 0x4, PT ;  /* 0x000000040200780c */ /* 0x004fda0003f05270 */
[----:B------:R-:W-:Y:S05]  /*0d30*/  @P0 BRA `(.L_x_13) ;  /* 0x00000000004c0947 */ /* 0x000fea0003800000 */
[----:B-1----:R-:W1:Y:S01]  /*0d40*/  S2UR UR6, SR_CgaCtaId ;  /* 0x00000000000679c3 */ /* 0x002e620000008800 */
[----:B------:R-:W-:Y:S01]  /*0d50*/  UMOV UR4, 0x1e0 ;  /* 0x000001e000047882 */ /* 0x000fe20000000000 */
[----:B------:R-:W-:Y:S01]  /*0d60*/  UMOV UR5, 0x400 ;  /* 0x0000040000057882 */ /* 0x000fe20000000000 */
[----:B------:R-:W-:Y:S01]  /*0d70*/  USEL UR4, UR4, 0x1a0, UP3 ;  /* 0x000001a004047887 */ /* 0x000fe20009800000 */
[----:B------:R-:W-:Y:S01]  /*0d80*/  UMOV UR8, 0x1 ;  /* 0x0000000100087882 */ /* 0x000fe20000000000 */
[----:B------:R-:W-:Y:S01]  /*0d90*/  ELECT P0, URZ, PT ;  /* 0x0000000000ff782f */ /* 0x000fe20003800000 */
[----:B------:R-:W-:-:S04]  /*0da0*/  UIADD3 UR8, UPT, UPT, -UR8, 0x100000, URZ ;  /* 0x0010000008087890 */ /* 0x000fc8000fffe1ff */
[----:B------:R-:W-:Y:S02]  /*0db0*/  USHF.L.U32 UR9, UR8, 0xb, URZ ;  /* 0x0000000b08097899 */ /* 0x000fe400080006ff */
[----:B------:R-:W-:Y:S02]  /*0dc0*/  USHF.L.U32 UR8, UR8, 0x1, URZ ;  /* 0x0000000108087899 */ /* 0x000fe400080006ff */
[----:B-1----:R-:W-:Y:S02]  /*0dd0*/  ULEA UR6, UR6, UR5, 0x18 ;  /* 0x0000000506067291 */ /* 0x002fe4000f8ec0ff */
[----:B------:R-:W-:-:S04]  /*0de0*/  UIADD3 UR4, UPT, UPT, -UR4, 0x100000, URZ ;  /* 0x0010000004047890 */ /* 0x000fc8000fffe1ff */
[----:B------:R-:W-:Y:S02]  /*0df0*/  USHF.L.U32 UR5, UR4, 0xb, URZ ;  /* 0x0000000b04057899 */ /* 0x000fe400080006ff */
[----:B------:R-:W-:Y:S01]  /*0e00*/  USHF.L.U32 UR4, UR4, 0x1, URZ ;  /* 0x0000000104047899 */ /* 0x000fe200080006ff */
[----:B------:R-:W1:Y:S03]  /*0e10*/  FENCE.VIEW.ASYNC.S ;  /* 0x00000000000073c6 */ /* 0x000e660000000000 */
[----:B-1----:R2:W1:Y:S08]  /*0e20*/  SYNCS.EXCH.64 URZ, [UR6+0x270], UR8 ;  /* 0x0002700806ff75b2 */ /* 0x0024700008000100 */
[----:B------:R2:W1:Y:S01]  /*0e30*/  SYNCS.EXCH.64 URZ, [UR6+0x280], UR4 ;  /* 0x0002800406ff75b2 */ /* 0x0004620008000100 */
[----:B------:R2:W1:Y:S01]  /*0e40*/  SYNCS.EXCH.64 URZ, [UR6+0x278], UR8 ;  /* 0x0002780806ff75b2 */ /* 0x0004620008000100 */
[----:B------:R2:W1:Y:S02]  /*0e50*/  SYNCS.EXCH.64 URZ, [UR6+0x288], UR4 ;  /* 0x0002880406ff75b2 */ /* 0x0004640008000100 */
[----:B--2---:R-:W-:Y:S01]  /*0e60*/  NOP ;  /* 0x0000000000007918 */ /* 0x004fe20000000000 */
.L_x_13:
[----:B------:R-:W2:Y:S01]  /*0e70*/  SHFL.IDX PT, R2, R50, RZ, 0x1f ;  /* 0x00001fff32027589 */ /* 0x000ea200000e0000 */
[----:B------:R-:W-:Y:S01]  /*0e80*/  NOP ;  /* 0x0000000000007918 */ /* 0x000fe20000000000 */
[----:B--2---:R-:W-:-:S13]  /*0e90*/  ISETP.NE.AND P0, PT, R2, 0x5, PT ;  /* 0x000000050200780c */ /* 0x004fda0003f05270 */
[----:B------:R-:W-:Y:S05]  /*0ea0*/  @P0 BRA `(.L_x_14) ;  /* 0x0000000000580947 */ /* 0x000fea0003800000 */
[----:B-1----:R-:W1:Y:S01]  /*0eb0*/  S2UR UR4, SR_CgaCtaId ;  /* 0x00000000000479c3 */ /* 0x002e620000008800 */
        /* <DEDUP_REMOVED lines=12> */
[----:B-1----:R2:W1:Y:S01]  /*0f80*/  SYNCS.EXCH.64 URZ, [UR4+0x290], UR8 ;  /* 0x0002900804ff75b2 */ /* 0x0024620008000100 */
[----:B------:R2:W1:Y:S01]  /*0f90*/  SYNCS.EXCH.64 URZ, [UR4+0x2b0], UR6 ;  /* 0x0002b00604ff75b2 */ /* 0x0004620008000100 */
[----:B------:R2:W1:Y:S01]  /*0fa0*/  SYNCS.EXCH.64 URZ, [UR4+0x298], UR8 ;  /* 0x0002980804ff75b2 */ /* 0x0004620008000100 */
[----:B------:R2:W1:Y:S01]  /*0fb0*/  SYNCS.EXCH.64 URZ, [UR4+0x2b8], UR6 ;  /* 0x0002b80604ff75b2 */ /* 0x0004620008000100 */
[----:B------:R2:W1:Y:S01]  /*0fc0*/  SYNCS.EXCH.64 URZ, [UR4+0x2a0], UR8 ;  /* 0x0002a00804ff75b2 */ /* 0x0004620008000100 */
[----:B------:R2:W1:Y:S01]  /*0fd0*/  SYNCS.EXCH.64 URZ, [UR4+0x2c0], UR6 ;  /* 0x0002c00604ff75b2 */ /* 0x0004620008000100 */
[----:B------:R2:W1:Y:S01]  /*0fe0*/  SYNCS.EXCH.64 URZ, [UR4+0x2a8], UR8 ;  /* 0x0002a80804ff75b2 */ /* 0x0004620008000100 */
[----:B------:R2:W1:Y:S02]  /*0ff0*/  SYNCS.EXCH.64 URZ, [UR4+0x2c8], UR6 ;  /* 0x0002c80604ff75b2 */ /* 0x0004640008000100 */
[----:B--2---:R-:W-:Y:S01]  /*1000*/  NOP ;  /* 0x0000000000007918 */ /* 0x004fe20000000000 */
.L_x_14:
[----:B------:R-:W2:Y:S01]  /*1010*/  SHFL.IDX PT, R2, R50, RZ, 0x1f ;  /* 0x00001fff32027589 */ /* 0x000ea200000e0000 */
[----:B------:R-:W-:Y:S01]  /*1020*/  NOP ;  /* 0x0000000000007918 */ /* 0x000fe20000000000 */
[----:B--2---:R-:W-:-:S13]  /*1030*/  ISETP.NE.AND P0, PT, R2, 0x3, PT ;  /* 0x000000030200780c */ /* 0x004fda0003f05270 */
[----:B------:R-:W-:Y:S05]  /*1040*/  @P0 BRA `(.L_x_15) ;  /* 0x0000000000380947 */ /* 0x000fea0003800000 */
[----:B------:R-:W2:Y:S01]  /*1050*/  S2UR UR5, SR_CgaCtaId ;  /* 0x00000000000579c3 */ /* 0x000ea20000008800 */
[----:B-1----:R-:W-:Y:S01]  /*1060*/  UMOV UR4, 0x400 ;  /* 0x0000040000047882 */ /* 0x002fe20000000000 */
[----:B------:R-:W-:Y:S01]  /*1070*/  UMOV UR6, 0x20 ;  /* 0x0000002000067882 */ /* 0x000fe20000000000 */
[----:B------:R-:W-:Y:S01]  /*1080*/  ELECT P0, URZ, PT ;  /* 0x0000000000ff782f */ /* 0x000fe20003800000 */
[----:B------:R-:W-:-:S04]  /*1090*/  UIADD3 UR6, UPT, UPT, -UR6, 0x100000, URZ ;  /* 0x0010000006067890 */ /* 0x000fc8000fffe1ff */
[----:B------:R-:W-:Y:S02]  /*10a0*/  USHF.L.U32 UR7, UR6, 0xb, URZ ;  /* 0x0000000b06077899 */ /* 0x000fe400080006ff */
[----:B------:R-:W-:Y:S02]  /*10b0*/  USHF.L.U32 UR6, UR6, 0x1, URZ ;  /* 0x0000000106067899 */ /* 0x000fe400080006ff */
[----:B--2---:R-:W-:Y:S01]  /*10c0*/  ULEA UR4, UR5, UR4, 0x18 ;  /* 0x0000000405047291 */ /* 0x004fe2000f8ec0ff */
[----:B------:R-:W1:Y:S11]  /*10d0*/  FENCE.VIEW.ASYNC.S ;  /* 0x00000000000073c6 */ /* 0x000e760000000000 */
[----:B-1----:R2:W1:Y:S01]  /*10e0*/  SYNCS.EXCH.64 URZ, [UR4+0x2d0], UR6 ;  /* 0x0002d00604ff75b2 */ /* 0x0024620008000100 */
[----:B------:R2:W1:Y:S01]  /*10f0*/  SYNCS.EXCH.64 URZ, [UR4+0x2e0], UR6 ;  /* 0x0002e00604ff75b2 */ /* 0x0004620008000100 */
[----:B------:R2:W1:Y:S01]  /*1100*/  SYNCS.EXCH.64 URZ, [UR4+0x2d8], UR6 ;  /* 0x0002d80604ff75b2 */ /* 0x0004620008000100 */
[----:B------:R2:W1:Y:S02]  /*1110*/  SYNCS.EXCH.64 URZ, [UR4+0x2e8], UR6 ;  /* 0x0002e80604ff75b2 */ /* 0x0004640008000100 */
[----:B--2---:R-:W-:Y:S01]  /*1120*/  NOP ;  /* 0x0000000000007918 */ /* 0x004fe20000000000 */
.L_x_15:
[----:B-1----:R-:W1:Y:S01]  /*1130*/  LDCU UR4, c[0x0][0x36c] ;  /* 0x00006d80ff0477ac */ /* 0x002e620008000800 */
[----:B------:R-:W-:Y:S01]  /*1140*/  ISETP.NE.OR P3, PT, R0, 0x2, !P3 ;  /* 0x000000020000780c */ /* 0x000fe20005f65670 */
[----:B------:R-:W-:Y:S01]  /*1150*/  NOP ;  /* 0x0000000000007918 */ /* 0x000fe20000000000 */
[----:B------:R-:W-:Y:S01]  /*1160*/  LOP3.LUT R0, R57, 0x1f, RZ, 0xc0, !PT ;  /* 0x0000001f39007812 */ /* 0x000fe200078ec0ff */
[----:B------:R-:W-:Y:S02]  /*1170*/  UISETP.NE.AND UP4, UPT, UR18, 0x2, UPT ;  /* 0x000000021200788c */ /* 0x000fe4000bf85270 */
[----:B------:R-:W-:Y:S02]  /*1180*/  UISETP.NE.AND UP5, UPT, UR18, URZ, UPT ;  /* 0x000000ff1200728c */ /* 0x000fe4000bfa5270 */
[----:B-1----:R-:W-:-:S09]  /*1190*/  UISETP.EQ.U32.AND UP6, UPT, UR4, 0x1, UPT ;  /* 0x000000010400788c */ /* 0x002fd2000bfc2070 */
[----:B------:R-:W-:Y:S05]  /*11a0*/  BRA.U !UP6, `(.L_x_16) ;  /* 0x000000010e087547 */ /* 0x000fea000b800000 */
[----:B---34-:R-:W-:Y:S01]  /*11b0*/  UCGABAR_ARV ;  /* 0x00000000000079c7 */ /* 0x018fe20008000000 */
[----:B------:R-:W-:Y:S05]  /*11c0*/  BRA `(.L_x_17) ;  /* 0x0000000000047947 */ /* 0x000fea0003800000 */
.L_x_16:
[----:B---34-:R-:W-:Y:S01]  /*11d0*/  NOP ;  /* 0x0000000000007918 */ /* 0x018fe20000000000 */
.L_x_17:
[----:B------:R-:W1:Y:S01]  /*11e0*/  S2UR UR47, SR_CTAID.X ;  /* 0x00000000002f79c3 */ /* 0x000e620000002500 */
[----:B------:R-:W-:-:S05]  /*11f0*/  CS2R.32 R3, SR_CgaSize ;  /* 0x0000000000037805 */ /* 0x000fca0000008a00 */
[----:B------:R-:W-:-:S05]  /*1200*/  IMAD R3, R3, -0xa0, RZ ;  /* 0xffffff6003037824 */ /* 0x000fca00078e02ff */
[----:B------:R-:W-:-:S14]  /*1210*/  R2UR UR5, R3 ;  /* 0x00000000030572ca */ /* 0x000fdc00000e0000 */
[----:B------:R-:W2:Y:S01]  /*1220*/  LDCU UR5, c[0x0][UR5+0x2b0] ;  /* 0x00005600050577ac */ /* 0x000ea20008000800 */
[----:B------:R-:W-:-:S05]  /*1230*/  CS2R.32 R3, SR_CgaSize ;  /* 0x0000000000037805 */ /* 0x000fca0000008a00 */
[----:B------:R-:W-:-:S05]  /*1240*/  IMAD R3, R3, -0xa0, RZ ;  /* 0xffffff6003037824 */ /* 0x000fca00078e02ff */
[----:B------:R-:W-:-:S14]  /*1250*/  R2UR UR4, R3 ;  /* 0x00000000030472ca */ /* 0x000fdc00000e0000 */
[----:B------:R-:W3:Y:S01]  /*1260*/  LDCU UR4, c[0x0][UR4+0x2b4] ;  /* 0x00005680040477ac */ /* 0x000ee20008000800 */
[----:B------:R-:W4:Y:S01]  /*1270*/  S2UR UR46, SR_CTAID.Y ;  /* 0x00000000002e79c3 */ /* 0x000f220000002600 */
[----:B------:R-:W-:-:S05]  /*1280*/  CS2R.32 R3, SR_CgaSize ;  /* 0x0000000000037805 */ /* 0x000fca0000008a00 */
[----:B------:R-:W-:-:S05]  /*1290*/  IMAD R3, R3, -0xa0, RZ ;  /* 0xffffff6003037824 */ /* 0x000fca00078e02ff */
[----:B------:R-:W-:-:S14]  /*12a0*/  R2UR UR60, R3 ;  /* 0x00000000033c72ca */ /* 0x000fdc00000e0000 */
[----:B------:R-:W3:Y:S01]  /*12b0*/  LDCU UR60, c[0x0][UR60+0x2a0] ;  /* 0x000054003c3c77ac */ /* 0x000ee20008000800 */
[----:B------:R-:W-:-:S05]  /*12c0*/  CS2R.32 R3, SR_CgaSize ;  /* 0x0000000000037805 */ /* 0x000fca0000008a00 */
[----:B------:R-:W-:-:S05]  /*12d0*/  IMAD R3, R3, -0xa0, RZ ;  /* 0xffffff6003037824 */ /* 0x000fca00078e02ff */
[----:B------:R-:W-:-:S14]  /*12e0*/  R2UR UR57, R3 ;  /* 0x00000000033972ca */ /* 0x000fdc00000e0000 */
[----:B------:R-:W3:Y:S01]  /*12f0*/  LDCU UR57, c[0x0][UR57+0x2a4] ;  /* 0x00005480393977ac */ /* 0x000ee20008000800 */
[----:B------:R-:W3:Y:S01]  /*1300*/  S2UR UR7, SR_CgaCtaId ;  /* 0x00000000000779c3 */ /* 0x000ee20000008800 */
[----:B------:R-:W3:Y:S01]  /*1310*/  LDCU UR19, c[0x0][0xb24] ;  /* 0x00016480ff1377ac */ /* 0x000ee20008000800 */
[----:B------:R-:W3:Y:S01]  /*1320*/  LDCU UR42, c[0x0][0xb24] ;  /* 0x00016480ff2a77ac */ /* 0x000ee20008000800 */
[----:B-1----:R-:W-:Y:S01]  /*1330*/  I2FP.F32.U32 R3, UR47 ;  /* 0x0000002f00037c45 */ /* 0x002fe20008201000 */
[----:B------:R-:W1:Y:S04]  /*1340*/  LDCU UR22, c[0x0][0xb30] ;  /* 0x00016600ff1677ac */ /* 0x000e680008000800 */
[----:B--2---:R-:W-:Y:S01]  /*1350*/  FMUL R3, R3, UR5 ;  /* 0x0000000503037c20 */ /* 0x004fe20008400000 */
[----:B----4-:R-:W-:-:S05]  /*1360*/  I2FP.F32.U32 R2, UR46 ;  /* 0x0000002e00027c45 */ /* 0x010fca0008201000 */
[----:B------:R-:W2:Y:S01]  /*1370*/  F2I.U32.TRUNC.NTZ R3, R3 ;  /* 0x0000000300037305 */ /* 0x000ea2000020f000 */
[----:B---3--:R-:W-:Y:S01]  /*1380*/  FMUL R2, R2, UR4 ;  /* 0x0000000402027c20 */ /* 0x008fe20008400000 */
[----:B------:R-:W-:-:S06]  /*1390*/  USHF.L.U32 UR28, UR7, 0x9, URZ ;  /* 0x00000009071c7899 */ /* 0x000fcc00080006ff */
[----:B------:R-:W3:Y:S01]  /*13a0*/  F2I.U32.TRUNC.NTZ R2, R2 ;  /* 0x0000000200027305 */ /* 0x000ee2000020f000 */
[----:B------:R-:W-:Y:S01]  /*13b0*/  ULOP3.LUT UR28, UR28, 0x200, URZ, 0xc0, !UPT ;  /* 0x000002001c1c7892 */ /* 0x000fe2000f8ec0ff */
[----:B--2---:R-:W-:Y:S02]  /*13c0*/  R2UR UR4, R3 ;  /* 0x00000000030472ca */ /* 0x004fe400000e0000 */
[----:B---3--:R-:W-:Y:S02]  /*13d0*/  R2UR UR6, R2 ;  /* 0x00000000020672ca */ /* 0x008fe400000e0000 */
[----:B------:R-:W-:-:S09]  /*13e0*/  PRMT R2, RZ, 0x7610, R2 ;  /* 0x00007610ff027816 */ /* 0x000fd20000000002 */
[----:B------:R-:W-:-:S04]  /*13f0*/  UIADD3 UR5, UPT, UPT, -UR4, URZ, URZ ;  /* 0x000000ff04057290 */ /* 0x000fc8000fffe1ff */
[----:B------:R-:W-:Y:S02]  /*1400*/  UIMAD UR60, UR60, UR5, UR47 ;  /* 0x000000053c3c72a4 */ /* 0x000fe4000f8e022f */
[----:B------:R-:W-:-:S04]  /*1410*/  UIADD3 UR4, UPT, UPT, -UR6, URZ, URZ ;  /* 0x000000ff06047290 */ /* 0x000fc8000fffe1ff */
[----:B------:R-:W-:Y:S01]  /*1420*/  UIMAD UR57, UR57, UR4, UR46 ;  /* 0x00000004393972a4 */ /* 0x000fe2000f8e022e */
[----:B-1----:R-:W-:Y:S11]  /*1430*/  BRA.U UP5, `(.L_x_18) ;  /* 0x0000000105247547 */ /* 0x002ff6000b800000 */
[----:B------:R-:W-:-:S04]  /*1440*/  UISETP.NE.AND UP0, UPT, UR57, URZ, UPT ;  /* 0x000000ff3900728c */ /* 0x000fc8000bf05270 */
[----:B------:R-:W-:-:S04]  /*1450*/  UISETP.EQ.OR UP0, UPT, UR60, URZ, !UP0 ;  /* 0x000000ff3c00728c */ /* 0x000fc8000c702670 */
[----:B------:R-:W-:Y:S02]  /*1460*/  USEL UR5, URZ, 0x1, !UP0 ;  /* 0x00000001ff057887 */ /* 0x000fe4000c000000 */
[----:B------:R-:W-:-:S04]  /*1470*/  UISETP.NE.AND UP0, UPT, UR57, URZ, UPT ;  /* 0x000000ff3900728c */ /* 0x000fc8000bf05270 */
[----:B------:R-:W-:Y:S02]  /*1480*/  USEL UR4, URZ, 0x2, UP0 ;  /* 0x00000002ff047887 */ /* 0x000fe40008000000 */
[----:B------:R-:W-:-:S04]  /*1490*/  UISETP.NE.AND UP0, UPT, UR60, 0x1, UPT ;  /* 0x000000013c00788c */ /* 0x000fc8000bf05270 */
[----:B------:R-:W-:-:S04]  /*14a0*/  USEL UR4, UR4, 0x2, UP0 ;  /* 0x0000000204047887 */ /* 0x000fc80008000000 */
[----:B------:R-:W-:-:S06]  /*14b0*/  UIADD3 UR4, UPT, UPT, UR5, UR4, URZ ;  /* 0x0000000405047290 */ /* 0x000fcc000fffe0ff */
[----:B------:R-:W-:-:S07]  /*14c0*/  MOV R2, UR4 ;  /* 0x0000000400027c02 */ /* 0x000fce0008000f00 */
.L_x_18:
[----:B------:R-:W1:Y:S01]  /*14d0*/  S2UR UR36, SR_CTAID.Z ;  /* 0x00000000002479c3 */ /* 0x000e620000002700 */
[----:B------:R-:W-:-:S09]  /*14e0*/  UISETP.GE.AND UP0, UPT, UR19, 0x1, UPT ;  /* 0x000000011300788c */ /* 0x000fd2000bf06270 */
[----:B------:R-:W-:Y:S05]  /*14f0*/  BRA.U !UP0, `(.L_x_19) ;  /* 0x0000000108d47547 */ /* 0x000fea000b800000 */
[----:B------:R-:W2:Y:S01]  /*1500*/  LDCU.128 UR12, c[0x0][0xb10] ;  /* 0x00016200ff0c77ac */ /* 0x000ea20008000c00 */
[----:B------:R-:W3:Y:S01]  /*1510*/  LDCU UR20, c[0x0][0xb0c] ;  /* 0x00016180ff1477ac */ /* 0x000ee20008000800 */
[----:B------:R-:W4:Y:S01]  /*1520*/  LDCU UR6, c[0x0][0x370] ;  /* 0x00006e00ff0677ac */ /* 0x000f220008000800 */
[----:B------:R-:W1:Y:S01]  /*1530*/  LDCU UR7, c[0x0][0x374] ;  /* 0x00006e80ff0777ac */ /* 0x000e620008000800 */
[----:B------:R-:W1:Y:S01]  /*1540*/  LDCU UR21, c[0x0][0xb20] ;  /* 0x00016400ff1577ac */ /* 0x000e620008000800 */
[----:B--2---:R-:W-:Y:S02]  /*1550*/  UIMAD.WIDE.U32 UR4, UR47, UR12, URZ ;  /* 0x0000000c2f0472a5 */ /* 0x004fe4000f8e00ff */
[----:B---3--:R-:W-:Y:S01]  /*1560*/  UISETP.NE.AND UP0, UPT, UR20, 0x1, UPT ;  /* 0x000000011400788c */ /* 0x008fe2000bf05270 */
[----:B------:R-:W2:Y:S01]  /*1570*/  LDCU.64 UR8, c[0x0][0xb28] ;  /* 0x00016500ff0877ac */ /* 0x000ea20008000a00 */
[----:B----4-:R-:W-:-:S03]  /*1580*/  UIMAD.WIDE.U32 UR10, UR6, UR12, URZ ;  /* 0x0000000c060a72a5 */ /* 0x010fc6000f8e00ff */
[----:B------:R-:W-:Y:S01]  /*1590*/  UMOV UR4, UR5 ;  /* 0x0000000500047c82 */ /* 0x000fe20008000000 */
[----:B------:R-:W-:Y:S02]  /*15a0*/  UISETP.NE.AND UP2, UPT, UR19, 0x1, UPT ;  /* 0x000000011300788c */ /* 0x000fe4000bf45270 */
[----:B------:R-:W-:Y:S01]  /*15b0*/  USHF.R.U32.HI UR4, URZ, UR13, UR4 ;  /* 0x0000000dff047299 */ /* 0x000fe20008011604 */
[----:B------:R-:W-:Y:S01]  /*15c0*/  UMOV UR10, UR11 ;  /* 0x0000000b000a7c82 */ /* 0x000fe20008000000 */
[----:B------:R-:W-:Y:S02]  /*15d0*/  UIMAD.WIDE.U32 UR16, UR46, UR15, URZ ;  /* 0x0000000f2e1072a5 */ /* 0x000fe4000f8e00ff */
[----:B------:R-:W-:Y:S02]  /*15e0*/  USEL UR5, UR47, UR4, !UP0 ;  /* 0x000000042f057287 */ /* 0x000fe4000c000000 */
[----:B------:R-:W-:Y:S02]  /*15f0*/  @UP0 USHF.R.U32.HI UR6, URZ, UR13, UR10 ;  /* 0x0000000dff060299 */ /* 0x000fe4000801160a */
[----:B------:R-:W-:-:S02]  /*1600*/  UISETP.NE.AND UP0, UPT, UR14, 0x1, UPT ;  /* 0x000000010e00788c */ /* 0x000fc4000bf05270 */
[----:B-1----:R-:W-:Y:S02]  /*1610*/  UIMAD.WIDE.U32 UR10, UR7, UR15, URZ ;  /* 0x0000000f070a72a5 */ /* 0x002fe4000f8e00ff */
[----:B--2---:R-:W-:Y:S01]  /*1620*/  UIMAD.WIDE.U32 UR12, UR6, UR8, URZ ;  /* 0x00000008060c72a5 */ /* 0x004fe2000f8e00ff */
[----:B------:R-:W-:Y:S02]  /*1630*/  UMOV UR4, UR17 ;  /* 0x0000001100047c82 */ /* 0x000fe40008000000 */
[----:B------:R-:W-:Y:S02]  /*1640*/  USHF.R.U32.HI UR4, URZ, UR21, UR4 ;  /* 0x00000015ff047299 */ /* 0x000fe40008011604 */
[----:B------:R-:W-:Y:S02]  /*1650*/  UMOV UR10, UR11 ;  /* 0x0000000b000a7c82 */ /* 0x000fe40008000000 */
[----:B------:R-:W-:Y:S01]  /*1660*/  UMOV UR12, UR13 ;  /* 0x0000000d000c7c82 */ /* 0x000fe20008000000 */
[----:B------:R-:W-:-:S02]  /*1670*/  @UP0 USHF.R.U32.HI UR7, URZ, UR21, UR10 ;  /* 0x00000015ff070299 */ /* 0x000fc4000801160a */
[----:B------:R-:W-:Y:S02]  /*1680*/  USEL UR4, UR46, UR4, !UP0 ;  /* 0x000000042e047287 */ /* 0x000fe4000c000000 */
[----:B------:R-:W-:Y:S02]  /*1690*/  UIMAD.WIDE.U32 UR10, UR7, UR8, URZ ;  /* 0x00000008070a72a5 */ /* 0x000fe4000f8e00ff */
[----:B------:R-:W-:Y:S02]  /*16a0*/  @UP2 USHF.R.U32.HI UR6, URZ, UR9, UR12 ;  /* 0x00000009ff062299 */ /* 0x000fe4000801160c */
[----:B------:R-:W-:-:S03]  /*16b0*/  UIMAD.WIDE.U32 UR12, UR4, UR8, URZ ;  /* 0x00000008040c72a5 */ /* 0x000fc6000f8e00ff */
[----:B------:R-:W-:Y:S02]  /*16c0*/  UMOV UR10, UR11 ;  /* 0x0000000b000a7c82 */ /* 0x000fe40008000000 */
[----:B------:R-:W-:Y:S02]  /*16d0*/  @UP2 USHF.R.U32.HI UR7, URZ, UR9, UR10 ;  /* 0x00000009ff072299 */ /* 0x000fe4000801160a */
[----:B------:R-:W-:Y:S02]  /*16e0*/  UIMAD UR10, UR6, UR19, URZ ;  /* 0x00000013060a72a4 */ /* 0x000fe4000f8e02ff */
[----:B------:R-:W-:-:S04]  /*16f0*/  UIMAD UR7, UR7, UR19, URZ ;  /* 0x00000013070772a4 */ /* 0x000fc8000f8e02ff */
[----:B------:R-:W-:-:S03]  /*1700*/  UISETP.GE.AND UP0, UPT, UR4, UR7, UPT ;  /* 0x000000070400728c */ /* 0x000fc6000bf06270 */
[----:B------:R-:W-:Y:S01]  /*1710*/  UMOV UR7, UR13 ;  /* 0x0000000d00077c82 */ /* 0x000fe20008000000 */
[----:B------:R-:W-:Y:S02]  /*1720*/  UISETP.GE.OR UP0, UPT, UR5, UR10, UP0 ;  /* 0x0000000a0500728c */ /* 0x000fe40008706670 */
[----:B------:R-:W-:Y:S02]  /*1730*/  UIMAD.WIDE.U32 UR10, UR5, UR8, URZ ;  /* 0x00000008050a72a5 */ /* 0x000fe4000f8e00ff */
[----:B------:R-:W-:Y:S02]  /*1740*/  USHF.R.U32.HI UR7, URZ, UR9, UR7 ;  /* 0x00000009ff077299 */ /* 0x000fe40008011607 */
[----:B------:R-:W-:Y:S02]  /*1750*/  UIADD3 UR10, UPT, UPT, -UR4, URZ, URZ ;  /* 0x000000ff040a7290 */ /* 0x000fe4000fffe1ff */
[----:B------:R-:W-:Y:S02]  /*1760*/  USEL UR7, UR4, UR7, !UP2 ;  /* 0x0000000704077287 */ /* 0x000fe4000d000000 */
[----:B------:R-:W-:Y:S01]  /*1770*/  UIMAD UR10, UR14, UR10, UR46 ;  /* 0x0000000a0e0a72a4 */ /* 0x000fe2000f8e022e */
[----:B------:R-:W-:Y:S01]  /*1780*/  @!UP0 UMOV UR8, UR11 ;  /* 0x0000000b00088c82 */ /* 0x000fe20008000000 */
[----:B------:R-:W-:-:S02]  /*1790*/  UIADD3 UR11, UPT, UPT, -UR5, URZ, URZ ;  /* 0x000000ff050b7290 */ /* 0x000fc4000fffe1ff */
[----:B------:R-:W-:Y:S02]  /*17a0*/  @!UP0 USHF.R.U32.HI UR8, URZ, UR9, UR8 ;  /* 0x00000009ff088299 */ /* 0x000fe40008011608 */
[----:B------:R-:W-:Y:S02]  /*17b0*/  UIADD3 UR9, UPT, UPT, -UR7, URZ, URZ ;  /* 0x000000ff07097290 */ /* 0x000fe4000fffe1ff */
[----:B------:R-:W-:Y:S02]  /*17c0*/  @!UP0 USEL UR8, UR5, UR8, !UP2 ;  /* 0x0000000805088287 */ /* 0x000fe4000d000000 */
[----:B------:R-:W-:Y:S02]  /*17d0*/  UIMAD UR9, UR19, UR9, UR4 ;  /* 0x00000009130972a4 */ /* 0x000fe4000f8e0204 */
[----:B------:R-:W-:Y:S02]  /*17e0*/  @!UP0 UIADD3 UR7, UPT, UPT, UR7, -UR8, URZ ;  /* 0x8000000807078290 */ /* 0x000fe4000fffe0ff */
[----:B------:R-:W-:-:S02]  /*17f0*/  @!UP0 UIMAD UR6, UR9, UR6, UR8 ;  /* 0x00000006090682a4 */ /* 0x000fc4000f8e0208 */
[----:B------:R-:W-:Y:S02]  /*1800*/  @!UP0 UIMAD UR4, UR7, UR19, UR5 ;  /* 0x00000013070482a4 */ /* 0x000fe4000f8e0205 */
[----:B------:R-:W-:Y:S02]  /*1810*/  UIMAD UR47, UR20, UR11, UR47 ;  /* 0x0000000b142f72a4 */ /* 0x000fe4000f8e022f */
[----:B------:R-:W-:Y:S01]  /*1820*/  UIMAD UR46, UR4, UR14, UR10 ;  /* 0x0000000e042e72a4 */ /* 0x000fe2000f8e020a */
[----:B------:R-:W-:Y:S02]  /*1830*/  @!UP0 UMOV UR5, UR6 ;  /* 0x0000000600058c82 */ /* 0x000fe40008000000 */
[----:B------:R-:W-:-:S12]  /*1840*/  UIMAD UR47, UR5, UR20, UR47 ;  /* 0x00000014052f72a4 */ /* 0x000fd8000f8e022f */
.L_x_19:
[----:B------:R-:W-:-:S09]  /*1850*/  UISETP.NE.AND UP0, UPT, UR22, 0x1, UPT ;  /* 0x000000011600788c */ /* 0x000fd2000bf05270 */
[----:B------:R-:W-:Y:S05]  /*1860*/  BRA.U UP0, `(.L_x_20) ;  /* 0x0000000100407547 */ /* 0x000fea000b800000 */
[----:B------:R-:W2:Y:S01]  /*1870*/  LDCU.128 UR8, c[0x0][0xb10] ;  /* 0x00016200ff0877ac */ /* 0x000ea20008000c00 */
[----:B------:R-:W3:Y:S01]  /*1880*/  LDCU UR12, c[0x0][0xb0c] ;  /* 0x00016180ff0c77ac */ /* 0x000ee20008000800 */
[----:B------:R-:W4:Y:S01]  /*1890*/  LDCU UR13, c[0x0][0xb20] ;  /* 0x00016400ff0d77ac */ /* 0x000f220008000800 */
[----:B--2---:R-:W-:Y:S02]  /*18a0*/  UIMAD.WIDE.U32 UR4, UR47, UR8, URZ ;  /* 0x000000082f0472a5 */ /* 0x004fe4000f8e00ff */
[----:B------:R-:W-:Y:S02]  /*18b0*/  UIMAD.WIDE.U32 UR6, UR46, UR11, URZ ;  /* 0x0000000b2e0672a5 */ /* 0x000fe4000f8e00ff */
[----:B---3--:R-:W-:Y:S02]  /*18c0*/  UISETP.NE.AND UP0, UPT, UR12, 0x1, UPT ;  /* 0x000000010c00788c */ /* 0x008fe4000bf05270 */
[----:B------:R-:W-:-:S03]  /*18d0*/  USHF.R.U32.HI UR5, URZ, UR9, UR5 ;  /* 0x00000009ff057299 */ /* 0x000fc60008011605 */
[----:B------:R-:W-:Y:S01]  /*18e0*/  UMOV UR4, UR7 ;  /* 0x0000000700047c82 */ /* 0x000fe20008000000 */
[----:B------:R-:W-:Y:S02]  /*18f0*/  USEL UR5, UR47, UR5, !UP0 ;  /* 0x000000052f057287 */ /* 0x000fe4000c000000 */
[----:B------:R-:W-:Y:S02]  /*1900*/  UISETP.NE.AND UP0, UPT, UR10, 0x1, UPT ;  /* 0x000000010a00788c */ /* 0x000fe4000bf05270 */
[----:B----4-:R-:W-:-:S04]  /*1910*/  USHF.R.U32.HI UR4, URZ, UR13, UR4 ;  /* 0x0000000dff047299 */ /* 0x010fc80008011604 */
[----:B------:R-:W-:-:S04]  /*1920*/  USEL UR4, UR46, UR4, !UP0 ;  /* 0x000000042e047287 */ /* 0x000fc8000c000000 */
[----:B------:R-:W-:Y:S02]  /*1930*/  UIADD3 UR6, UPT, UPT, UR5, -UR4, URZ ;  /* 0x8000000405067290 */ /* 0x000fe4000fffe0ff */
[----:B------:R-:W-:Y:S02]  /*1940*/  UIADD3 UR4, UPT, UPT, -UR5, UR4, URZ ;  /* 0x0000000405047290 */ /* 0x000fe4000fffe1ff */
[----:B------:R-:W-:Y:S02]  /*1950*/  UIMAD UR46, UR6, UR10, UR46 ;  /* 0x0000000a062e72a4 */ /* 0x000fe4000f8e022e */
[----:B------:R-:W-:-:S12]  /*1960*/  UIMAD UR47, UR4, UR12, UR47 ;  /* 0x0000000c042f72a4 */ /* 0x000fd8000f8e022f */
.L_x_20:
[----:B------:R-:W-:Y:S01]  /*1970*/  UISETP.NE.AND UP0, UPT, UR18, 0x2, UPT ;  /* 0x000000021200788c */ /* 0x000fe2000bf05270 */
[----:B------:R-:W-:Y:S09]  /*1980*/  BRA.U !UP6, `(.L_x_21) ;  /* 0x000000010e0c7547 */ /* 0x000ff2000b800000 */
[----:B------:R-:W-:Y:S01]  /*1990*/  UCGABAR_WAIT ;  /* 0x0000000000007dc7 */ /* 0x000fe20008000000 */
[----:B------:R-:W-:Y:S01]  /*19a0*/  CCTL.IVALL ;  /* 0x00000000ff00798f */ /* 0x000fe20002000000 */
[----:B------:R-:W-:Y:S05]  /*19b0*/  BRA `(.L_x_22) ;  /* 0x0000000000047947 */ /* 0x000fea0003800000 */
.L_x_21:
[----:B------:R-:W-:Y:S06]  /*19c0*/  BAR.SYNC.DEFER_BLOCKING 0x0 ;  /* 0x0000000000007b1d */ /* 0x000fec0000010000 */
.L_x_22:
[----:B------:R-:W-:Y:S05]  /*19d0*/  BRA.U UP0, `(.L_x_23) ;  /* 0x0000002500407547 */ /* 0x000fea000b800000 */
[----:B------:R-:W2:Y:S01]  /*19e0*/  LDCU UR6, c[0x0][0x38c] ;  /* 0x00007180ff0677ac */ /* 0x000ea20008000800 */
[----:B------:R-:W3:Y:S01]  /*19f0*/  S2UR UR8, SR_CgaCtaId ;  /* 0x00000000000879c3 */ /* 0x000ee20000008800 */
[----:B------:R-:W-:Y:S01]  /*1a00*/  PLOP3.LUT P1, PT, PT, PT, UP3, 0x80, 0x8 ;  /* 0x000000000008781c */ /* 0x000fe20003f2f038 */
[----:B------:R-:W-:Y:S01]  /*1a10*/  IMAD.MOV.U32 R12, RZ, RZ, 0x1 ;  /* 0x00000001ff0c7424 */ /* 0x000fe200078e00ff */
[----:B------:R-:W-:Y:S01]  /*1a20*/  UMOV UR7, 0x400 ;  /* 0x0000040000077882 */ /* 0x000fe20000000000 */
[----:B------:R-:W-:Y:S01]  /*1a30*/  UISETP.NE.AND UP1, UPT, UR18, URZ, UPT ;  /* 0x000000ff1200728c */ /* 0x000fe2000bf25270 */
[----:B------:R-:W-:Y:S01]  /*1a40*/  ISETP.EQ.OR P2, PT, R0, RZ, P3 ;  /* 0x000000ff0000720c */ /* 0x000fe20001f42670 */
[----:B------:R-:W-:Y:S01]  /*1a50*/  USEL UR24, URZ, 0x1, UP4 ;  /* 0x00000001ff187887 */ /* 0x000fe2000a000000 */
[----:B------:R-:W-:Y:S02]  /*1a60*/  PLOP3.LUT P1, PT, P1, PT, PT, 0x8, 0x80 ;  /* 0x000000000080781c */ /* 0x000fe40000f2e170 */
[----:B------:R-:W-:Y:S01]  /*1a70*/  CS2R R10, SRZ ;  /* 0x00000000000a7805 */ /* 0x000fe2000001ff00 */
[----:B------:R-:W-:Y:S01]  /*1a80*/  IMAD.MOV.U32 R9, RZ, RZ, RZ ;  /* 0x000000ffff097224 */ /* 0x000fe200078e00ff */
[----:B------:R-:W4:Y:S01]  /*1a90*/  LDCU UR40, c[0x0][0x370] ;  /* 0x00006e00ff2877ac */ /* 0x000f220008000800 */
[----:B------:R-:W-:Y:S01]  /*1aa0*/  IMAD.MOV.U32 R8, RZ, RZ, 0x1 ;  /* 0x00000001ff087424 */ /* 0x000fe200078e00ff */
[----:B------:R-:W1:Y:S01]  /*1ab0*/  LDCU.64 UR26, c[0x0][0x348] ;  /* 0x00006900ff1a77ac */ /* 0x000e620008000a00 */
[----:B--2---:R-:W-:-:S02]  /*1ac0*/  UIADD3 UR5, UPT, UPT, UR6, 0x1f, URZ ;  /* 0x0000001f06057890 */ /* 0x004fc4000fffe0ff */
[----:B------:R-:W-:Y:S02]  /*1ad0*/  USHF.R.U32.HI UR45, URZ, 0x5, UR28 ;  /* 0x00000005ff2d7899 */ /* 0x000fe4000801161c */
[----:B------:R-:W-:Y:S02]  /*1ae0*/  USHF.R.S32.HI UR4, URZ, 0x1f, UR5 ;  /* 0x0000001fff047899 */ /* 0x000fe40008011405 */
[----:B---3--:R-:W-:Y:S02]  /*1af0*/  ULEA UR7, UR8, UR7, 0x18 ;  /* 0x0000000708077291 */ /* 0x008fe4000f8ec0ff */
[----:B------:R-:W-:Y:S02]  /*1b00*/  ULEA.HI UR4, UR4, UR5, URZ, 0x5 ;  /* 0x0000000504047291 */ /* 0x000fe4000f8f28ff */
[----:B------:R-:W-:Y:S02]  /*1b10*/  UIADD3 UR5, UPT, UPT, UR6, -0x1, URZ ;  /* 0xffffffff06057890 */ /* 0x000fe4000fffe0ff */
[----:B------:R-:W-:-:S02]  /*1b20*/  USHF.R.S32.HI UR43, URZ, 0x5, UR4 ;  /* 0x00000005ff2b7899 */ /* 0x000fc40008011404 */
[----:B------:R-:W-:Y:S02]  /*1b30*/  UISETP.GE.U32.AND UP2, UPT, UR5, -0x3f, UPT ;  /* 0xffffffc10500788c */ /* 0x000fe4000bf46070 */
[----:B------:R-:W-:Y:S02]  /*1b40*/  UISETP.LT.U32.AND UP0, UPT, UR43, 0x24, UPT ;  /* 0x000000242b00788c */ /* 0x000fe4000bf01070 */
[----:B------:R-:W-:Y:S02]  /*1b50*/  ULEA UR29, UR28, UR7, 0x1 ;  /* 0x000000071c1d7291 */ /* 0x000fe4000f8e08ff */
[----:B------:R-:W-:Y:S02]  /*1b60*/  USEL UR41, UR43, 0x24, UP0 ;  /* 0x000000242b297887 */ /* 0x000fe40008000000 */
[----:B------:R-:W-:Y:S02]  /*1b70*/  UIADD3 UR48, UPT, UPT, UR6, 0x3e, URZ ;  /* 0x0000003e06307890 */ /* 0x000fe4000fffe0ff */
[----:B------:R-:W-:-:S02]  /*1b80*/  UIADD3 UR21, UPT, UPT, UR41, -0x1, URZ ;  /* 0xffffffff29157890 */ /* 0x000fc4000fffe0ff */
[----:B------:R-:W-:Y:S01]  /*1b90*/  @UP2 UIADD3 UR21, UPT, UPT, UR41, URZ, URZ ;  /* 0x000000ff29152290 */ /* 0x000fe2000fffe0ff */
[----:B------:R-:W2:Y:S01]  /*1ba0*/  LDCU UR39, c[0x0][0x374] ;  /* 0x00006e80ff2777ac */ /* 0x000ea20008000800 */
[----:B------:R-:W-:Y:S02]  /*1bb0*/  USEL UR24, UR24, 0x2, UP1 ;  /* 0x0000000218187887 */ /* 0x000fe40008800000 */
[----:B------:R-:W-:Y:S02]  /*1bc0*/  UIADD3 UR29, UPT, UPT, UR29, 0x26600, URZ ;  /* 0x000266001d1d7890 */ /* 0x000fe4000fffe0ff */
[----:B------:R-:W-:Y:S02]  /*1bd0*/  UIADD3 UR44, UPT, UPT, UR43, -UR41, URZ ;  /* 0x800000292b2c7290 */ /* 0x000fe4000fffe0ff */
[----:B------:R-:W-:Y:S01]  /*1be0*/  UIADD3 UR21, UPT, UPT, UR21, 0x1, URZ ;  /* 0x0000000115157890 */ /* 0x000fe2000fffe0ff */
[----:B-1--4-:R-:W-:-:S11]  /*1bf0*/  UMOV UR5, URZ ;  /* 0x000000ff00057c82 */ /* 0x012fd60008000000 */
.L_x_43:
[----:B------:R-:W1:Y:S02]  /*1c00*/  S2UR UR4, SR_CgaCtaId ;  /* 0x00000000000479c3 */ /* 0x000e640000008800 */
[----:B-1----:R-:W-:-:S09]  /*1c10*/  UISETP.NE.AND UP0, UPT, UR4, URZ, UPT ;  /* 0x000000ff0400728c */ /* 0x002fd2000bf05270 */
[----:B------:R-:W-:Y:S05]  /*1c20*/  BRA.U UP0, `(.L_x_24) ;  /* 0x0000000100287547 */ /* 0x000fea000b800000 */
[----:B------:R-:W-:Y:S02]  /*1c30*/  LEA R0, R9, UR7, 0x3 ;  /* 0x0000000709007c11 */ /* 0x000fe4000f8e18ff */
[----:B------:R-:W-:-:S04]  /*1c40*/  SHF.L.U32 R2, R8, 0x1f, RZ ;  /* 0x0000001f08027819 */ /* 0x000fc800000006ff */
[----:B------:R-:W1:Y:S02]  /*1c50*/  SYNCS.PHASECHK.TRANS64.TRYWAIT P0, [R0+URZ+0x2e0], R2 ;  /* 0x0002e002000075a7 */ /* 0x000e6400080011ff */
[----:B-1----:R-:W-:Y:S05]  /*1c60*/  @!P0 BRA `(.L_x_25) ;  /* 0x0000006000248947 */ /* 0x002fea0003800000 */
.L_x_142:
[----:B------:R-:W-:Y:S01]  /*1c70*/  VIADD R9, R9, 0x1 ;  /* 0x0000000109097836 */ /* 0x000fe20000000000 */
[----:B------:R1:W-:Y:S04]  /*1c80*/  SYNCS.ARRIVE.TRANS64.A1T0 RZ, [R0+URZ+0x2d0], RZ ;  /* 0x0002d0ff00ff79a7 */ /* 0x0003e800081000ff */
[----:B------:R-:W-:-:S04]  /*1c90*/  ISETP.NE.AND P0, PT, R9, 0x2, PT ;  /* 0x000000020900780c */ /* 0x000fc80003f05270 */
[----:B------:R-:W-:Y:S02]  /*1ca0*/  SEL R9, R9, RZ, P0 ;  /* 0x000000ff09097207 */ /* 0x000fe40000000000 */
[----:B-1----:R-:W-:-:S04]  /*1cb0*/  SEL R0, RZ, 0x1, P0 ;  /* 0x00000001ff007807 */ /* 0x002fc80000000000 */
[----:B------:R-:W-:-:S07]  /*1cc0*/  LOP3.LUT R8, R8, R0, RZ, 0x3c, !PT ;  /* 0x0000000008087212 */ /* 0x000fce00078e3cff */
.L_x_24:
[----:B------:R-:W-:Y:S01]  /*1cd0*/  ULEA UR4, UR5, UR7, 0x3 ;  /* 0x0000000705047291 */ /* 0x000fe2000f8e18ff */
[----:B------:R-:W-:Y:S01]  /*1ce0*/  SHF.L.U32 R0, R12, 0x1f, RZ ;  /* 0x0000001f0c007819 */ /* 0x000fe200000006ff */
[----:B------:R-:W-:Y:S02]  /*1cf0*/  UISETP.GE.U32.AND UP0, UPT, UR48, 0x3f, UPT ;  /* 0x0000003f3000788c */ /* 0x000fe4000bf06070 */
[----:B------:R-:W-:Y:S02]  /*1d00*/  USHF.L.U32 UR35, UR47, 0x6, URZ ;  /* 0x000000062f237899 */ /* 0x000fe400080006ff */
[----:B------:R-:W-:Y:S01]  /*1d10*/  ULEA UR19, UR46, UR45, 0x5 ;  /* 0x0000002d2e137291 */ /* 0x000fe2000f8e28ff */
[----:B------:R-:W-:Y:S02]  /*1d20*/  UMOV UR13, URZ ;  /* 0x000000ff000d7c82 */ /* 0x000fe40008000000 */
[----:B------:R1:W3:Y:S02]  /*1d30*/  SYNCS.PHASECHK.TRANS64.TRYWAIT P0, [UR4+0x120], R0 ;  /* 0x00012000ff0075a7 */ /* 0x0002e40008001104 */
[----:B------:R-:W-:Y:S07]  /*1d40*/  BRA.U !UP0, `(.L_x_26) ;  /* 0x0000000108c07547 */ /* 0x000fee000b800000 */
[----:B------:R-:W-:Y:S01]  /*1d50*/  UMOV UR6, URZ ;  /* 0x000000ff00067c82 */ /* 0x000fe20008000000 */
[----:B------:R-:W-:-:S05]  /*1d60*/  UMOV UR4, UR5 ;  /* 0x0000000500047c82 */ /* 0x000fca0008000000 */
.L_x_32:
[----:B------:R-:W-:Y:S01]  /*1d70*/  ULEA UR33, UR4, UR7, 0x3 ;  /* 0x0000000704217291 */ /* 0x000fe2000f8e18ff */
[----:B---3--:R-:W-:Y:S01]  /*1d80*/  @!P3 MOV R2, 0x1800 ;  /* 0x000018000002b802 */ /* 0x008fe20000000f00 */
[----:B-1-34-:R-:W-:Y:S10]  /*1d90*/  @P0 BRA `(.L_x_27) ;  /* 0x00000000000c0947 */ /* 0x01aff40003800000 */
[----:B------:R-:W-:-:S04]  /*1da0*/  SHF.L.U32 R3, R12, 0x1f, RZ ;  /* 0x0000001f0c037819 */ /* 0x000fc800000006ff */
[----:B------:R-:W3:Y:S02]  /*1db0*/  SYNCS.PHASECHK.TRANS64.TRYWAIT P0, [UR33+0x120], R3 ;  /* 0x00012003ff0075a7 */ /* 0x000ee40008001121 */
[----:B---3--:R-:W-:Y:S05]  /*1dc0*/  @!P0 BRA `(.L_x_28) ;  /* 0x0000005c00e08947 */ /* 0x008fea0003800000 */
.L_x_27:
[----:B------:R3:W-:Y:S01]  /*1dd0*/  @!P3 SYNCS.ARRIVE.TRANS64 RZ, [UR33], R2 ;  /* 0x00000002ffffb9a7 */ /* 0x0007e20008000021 */
[----:B------:R-:W-:-:S04]  /*1de0*/  ULOP3.LUT UR5, UR24, 0x2, URZ, 0xfc, !UPT ;  /* 0x0000000218057892 */ /* 0x000fc8000f8efcff */
[----:B------:R-:W-:-:S09]  /*1df0*/  UISETP.NE.AND UP0, UPT, UR5, 0x2, UPT ;  /* 0x000000020500788c */ /* 0x000fd2000bf05270 */
[----:B------:R-:W-:Y:S05]  /*1e00*/  BRA.U UP0, `(.L_x_29) ;  /* 0x0000000100047547 */ /* 0x000fea000b800000 */
[----:B--2---:R-:W-:Y:S05]  /*1e10*/  BPT.TRAP 0x1 ;  /* 0x000000040000795c */ /* 0x004fea0000300000 */
.L_x_29:
[----:B------:R-:W-:Y:S04]  /*1e20*/  BSSY.RECONVERGENT B0, `(.L_x_30) ;  /* 0x0000003000007945 */ /* 0x000fe80003800200 */
[----:B------:R-:W-:Y:S05]  /*1e30*/  @P2 BRA `(.L_x_31) ;  /* 0x0000000000042947 */ /* 0x000fea0003800000 */
[----:B--2---:R-:W-:Y:S05]  /*1e40*/  BPT.TRAP 0x1 ;  /* 0x000000040000795c */ /* 0x004fea0000300000 */
.L_x_31:
[----:B--2---:R-:W-:Y:S05]  /*1e50*/  BSYNC.RECONVERGENT B0 ;  /* 0x0000000000007941 */ /* 0x004fea0003800200 */
.L_x_30:
[----:B------:R-:W-:Y:S02]  /*1e60*/  UIADD3 UR5, UPT, UPT, UR4, 0x1, URZ ;  /* 0x0000000104057890 */ /* 0x000fe4000fffe0ff */
[----:B------:R-:W-:Y:S02]  /*1e70*/  ULEA UR32, UR4, UR7, 0xc ;  /* 0x0000000704207291 */ /* 0x000fe4000f8e60ff */
[----:B------:R-:W-:Y:S02]  /*1e80*/  UISETP.NE.AND UP0, UPT, UR5, 0x24, UPT ;  /* 0x000000240500788c */ /* 0x000fe4000bf05270 */
[----:B------:R-:W-:Y:S02]  /*1e90*/  USHF.L.U32 UR34, UR6, 0x5, URZ ;  /* 0x0000000506227899 */ /* 0x000fe400080006ff */
[----:B------:R-:W-:Y:S02]  /*1ea0*/  USEL UR9, URZ, 0x1, UP0 ;  /* 0x00000001ff097887 */ /* 0x000fe40008000000 */
[----:B------:R-:W-:-:S02]  /*1eb0*/  USEL UR5, UR5, URZ, UP0 ;  /* 0x000000ff05057287 */ /* 0x000fc40008000000 */
[----:B------:R-:W-:Y:S02]  /*1ec0*/  ULEA UR4, UR4, UR28, 0xa ;  /* 0x0000001c04047291 */ /* 0x000fe4000f8e50ff */
[----:B------:R-:W-:Y:S01]  /*1ed0*/  ULEA UR8, UR5, UR7, 0x3 ;  /* 0x0000000705087291 */ /* 0x000fe2000f8e18ff */
[----:B------:R-:W-:Y:S01]  /*1ee0*/  LOP3.LUT R12, R12, UR9, RZ, 0x3c, !PT ;  /* 0x000000090c0c7c12 */ /* 0x000fe2000f8e3cff */
[----:B------:R-:W-:Y:S02]  /*1ef0*/  UIADD3 UR6, UPT, UPT, UR6, 0x1, URZ ;  /* 0x0000000106067890 */ /* 0x000fe4000fffe0ff */
[----:B------:R-:W-:Y:S01]  /*1f00*/  UIADD3 UR10, UP1, UPT, UR26, 0x80, URZ ;  /* 0x000000801a0a7890 */ /* 0x000fe2000ff3e0ff */
[----:B-1----:R-:W-:Y:S01]  /*1f10*/  SHF.L.U32 R0, R12, 0x1f, RZ ;  /* 0x0000001f0c007819 */ /* 0x002fe200000006ff */
[----:B------:R-:W-:Y:S02]  /*1f20*/  ULEA UR4, UR4, UR7, 0x1 ;  /* 0x0000000704047291 */ /* 0x000fe4000f8e08ff */
[----:B------:R-:W-:Y:S01]  /*1f30*/  UIADD3.X UR11, UPT, UPT, URZ, UR27, URZ, UP1, !UPT ;  /* 0x0000001bff0b7290 */ /* 0x000fe20008ffe4ff */
[----:B------:R4:W1:Y:S01]  /*1f40*/  SYNCS.PHASECHK.TRANS64.TRYWAIT P0, [UR8+0x120], R0 ;  /* 0x00012000ff0075a7 */ /* 0x0008620008001108 */
[----:B------:R-:W-:-:S02]  /*1f50*/  UIADD3 UR8, UP0, UPT, UR26, 0x180, URZ ;  /* 0x000001801a087890 */ /* 0x000fc4000ff1e0ff */
[----:B------:R-:W-:Y:S02]  /*1f60*/  UIADD3 UR32, UPT, UPT, UR32, 0x2600, URZ ;  /* 0x0000260020207890 */ /* 0x000fe4000fffe0ff */
[----:B------:R-:W-:Y:S02]  /*1f70*/  UIADD3.X UR9, UPT, UPT, URZ, UR27, URZ, UP0, !UPT ;  /* 0x0000001bff097290 */ /* 0x000fe400087fe4ff */
[----:B------:R-:W-:Y:S02]  /*1f80*/  UISETP.NE.AND UP0, UPT, UR6, UR21, UPT ;  /* 0x000000150600728c */ /* 0x000fe4000bf05270 */
[----:B------:R-:W-:Y:S01]  /*1f90*/  UIADD3 UR16, UPT, UPT, UR4, 0x26600, URZ ;  /* 0x0002660004107890 */ /* 0x000fe2000fffe0ff */
[----:B------:R-:W-:Y:S01]  /*1fa0*/  UMOV UR12, 0x0 ;  /* 0x00000000000c7882 */ /* 0x000fe20000000000 */
[----:B------:R-:W-:Y:S01]  /*1fb0*/  UMOV UR13, 0x10000000 ;  /* 0x10000000000d7882 */ /* 0x000fe20000000000 */
[----:B------:R-:W-:Y:S01]  /*1fc0*/  UMOV UR4, 0x30000 ;  /* 0x0003000000047882 */ /* 0x000fe20000000000 */
[----:B------:R-:W-:Y:S01]  /*1fd0*/  UMOV UR20, UR36 ;  /* 0x0000002400147c82 */ /* 0x000fe20008000000 */
[----:B------:R-:W-:Y:S01]  /*1fe0*/  UMOV UR17, UR33 ;  /* 0x0000002100117c82 */ /* 0x000fe20008000000 */
[----:B------:R-:W-:Y:S01]  /*1ff0*/  UMOV UR18, UR34 ;  /* 0x0000002200127c82 */ /* 0x000fe20008000000 */
[----:B------:R-:W-:Y:S02]  /*2000*/  UTMALDG.3D [UR32], [UR10], desc[UR12] ;  /* 0x00000c200a0075b4 */ /* 0x000fe40008011000 */
[----:B------:R2:W-:Y:S02]  /*2010*/  UTMALDG.3D.MULTICAST [UR16], [UR8], UR4, desc[UR12] ;  /* 0x00000c10080073b4 */ /* 0x0005e40008011804 */
[----:B--2---:R-:W-:Y:S01]  /*2020*/  UMOV UR13, UR21 ;  /* 0x00000015000d7c82 */ /* 0x004fe20008000000 */
[----:B------:R-:W-:Y:S01]  /*2030*/  UMOV UR4, UR5 ;  /* 0x0000000500047c82 */ /* 0x000fe20008000000 */
[----:B------:R-:W-:Y:S05]  /*2040*/  BRA.U UP0, `(.L_x_32) ;  /* 0xfffffffd00487547 */ /* 0x000fea000b83ffff */
.L_x_26:
[----:B------:R-:W-:Y:S01]  /*2050*/  ULEA UR4, UR5, UR7, 0x3 ;  /* 0x0000000705047291 */ /* 0x000fe2000f8e18ff */
[----:B-1--4-:R-:W-:Y:S01]  /*2060*/  SHF.L.U32 R0, R12, 0x1f, RZ ;  /* 0x0000001f0c007819 */ /* 0x012fe200000006ff */
[----:B------:R-:W-:Y:S01]  /*2070*/  @!P1 SYNCS.ARRIVE.TRANS64.A1T0 RZ, [UR7+0x268], RZ ;  /* 0x000268ffffff99a7 */ /* 0x000fe20008100007 */
[----:B------:R-:W-:-:S06]  /*2080*/  UISETP.GT.AND UP0, UPT, UR43, UR41, UPT ;  /* 0x000000292b00728c */ /* 0x000fcc000bf04270 */
[----:B---3--:R1:W3:Y:S03]  /*2090*/  SYNCS.PHASECHK.TRANS64.TRYWAIT P0, [UR4+0x120], R0 ;  /* 0x00012000ff0075a7 */ /* 0x0082e60008001104 */
[----:B------:R-:W-:Y:S05]  /*20a0*/  BRA.U !UP0, `(.L_x_33) ;  /* 0x0000000108bc7547 */ /* 0x000fea000b800000 */
[----:B------:R-:W-:Y:S01]  /*20b0*/  UIADD3 UR25, UPT, UPT, UR44, UR13, URZ ;  /* 0x0000000d2c197290 */ /* 0x000fe2000fffe0ff */
[----:B------:R-:W-:-:S11]  /*20c0*/  UMOV UR4, UR5 ;  /* 0x0000000500047c82 */ /* 0x000fd60008000000 */
.L_x_39:
[----:B------:R-:W-:Y:S01]  /*20d0*/  ULEA UR9, UR4, UR7, 0x3 ;  /* 0x0000000704097291 */ /* 0x000fe2000f8e18ff */
[----:B---3--:R-:W-:Y:S01]  /*20e0*/  @!P3 MOV R2, 0x1800 ;  /* 0x000018000002b802 */ /* 0x008fe20000000f00 */
[----:B-1-3--:R-:W-:Y:S10]  /*20f0*/  @P0 BRA `(.L_x_34) ;  /* 0x00000000000c0947 */ /* 0x00aff40003800000 */
[----:B------:R-:W-:-:S04]  /*2100*/  SHF.L.U32 R3, R12, 0x1f, RZ ;  /* 0x0000001f0c037819 */ /* 0x000fc800000006ff */
[----:B------:R-:W3:Y:S02]  /*2110*/  SYNCS.PHASECHK.TRANS64.TRYWAIT P0, [UR9+0x120], R3 ;  /* 0x00012003ff0075a7 */ /* 0x000ee40008001109 */
[----:B---3--:R-:W-:Y:S05]  /*2120*/  @!P0 BRA `(.L_x_35) ;  /* 0x0000005c00208947 */ /* 0x008fea0003800000 */
.L_x_34:
[----:B------:R3:W-:Y:S01]  /*2130*/  @!P3 SYNCS.ARRIVE.TRANS64 RZ, [UR9], R2 ;  /* 0x00000002ffffb9a7 */ /* 0x0007e20008000009 */
[----:B------:R-:W-:-:S04]  /*2140*/  ULOP3.LUT UR5, UR24, 0x2, URZ, 0xfc, !UPT ;  /* 0x0000000218057892 */ /* 0x000fc8000f8efcff */
[----:B------:R-:W-:-:S09]  /*2150*/  UISETP.NE.AND UP0, UPT, UR5, 0x2, UPT ;  /* 0x000000020500788c */ /* 0x000fd2000bf05270 */
[----:B------:R-:W-:Y:S05]  /*2160*/  BRA.U UP0, `(.L_x_36) ;  /* 0x0000000100047547 */ /* 0x000fea000b800000 */
[----:B--2---:R-:W-:Y:S05]  /*2170*/  BPT.TRAP 0x1 ;  /* 0x000000040000795c */ /* 0x004fea0000300000 */
.L_x_36:
[----:B------:R-:W-:Y:S04]  /*2180*/  BSSY.RECONVERGENT B0, `(.L_x_37) ;  /* 0x0000003000007945 */ /* 0x000fe80003800200 */
[----:B------:R-:W-:Y:S05]  /*2190*/  @P2 BRA `(.L_x_38) ;  /* 0x0000000000042947 */ /* 0x000fea0003800000 */
[----:B--2---:R-:W-:Y:S05]  /*21a0*/  BPT.TRAP 0x1 ;  /* 0x000000040000795c */ /* 0x004fea0000300000 */
.L_x_38:
[----:B--2---:R-:W-:Y:S05]  /*21b0*/  BSYNC.RECONVERGENT B0 ;  /* 0x0000000000007941 */ /* 0x004fea0003800200 */
.L_x_37:
[----:B------:R-:W-:Y:S02]  /*21c0*/  UIADD3 UR5, UPT, UPT, UR4, 0x1, URZ ;  /* 0x0000000104057890 */ /* 0x000fe4000fffe0ff */
[----:B------:R-:W-:Y:S02]  /*21d0*/  UIADD3 UR14, UP1, UPT, UR26, 0x80, URZ ;  /* 0x000000801a0e7890 */ /* 0x000fe4000ff3e0ff */
[----:B------:R-:W-:Y:S02]  /*21e0*/  UISETP.NE.AND UP0, UPT, UR5, 0x24, UPT ;  /* 0x000000240500788c */ /* 0x000fe4000bf05270 */
[----:B------:R-:W-:Y:S02]  /*21f0*/  USHF.L.U32 UR10, UR13, 0x5, URZ ;  /* 0x000000050d0a7899 */ /* 0x000fe400080006ff */
[----:B------:R-:W-:Y:S02]  /*2200*/  USEL UR8, URZ, 0x1, UP0 ;  /* 0x00000001ff087887 */ /* 0x000fe40008000000 */
[----:B------:R-:W-:-:S02]  /*2210*/  USEL UR5, UR5, URZ, UP0 ;  /* 0x000000ff05057287 */ /* 0x000fc40008000000 */
[----:B------:R-:W-:Y:S02]  /*2220*/  UIADD3 UR22, UP0, UPT, UR26, 0x180, URZ ;  /* 0x000001801a167890 */ /* 0x000fe4000ff1e0ff */
[----:B------:R-:W-:Y:S01]  /*2230*/  LOP3.LUT R12, R12, UR8, RZ, 0x3c, !PT ;  /* 0x000000080c0c7c12 */ /* 0x000fe2000f8e3cff */
[----:B------:R-:W-:Y:S02]  /*2240*/  ULEA UR8, UR4, UR7, 0xc ;  /* 0x0000000704087291 */ /* 0x000fe4000f8e60ff */
[----:B------:R-:W-:Y:S01]  /*2250*/  ULEA UR6, UR5, UR7, 0x3 ;  /* 0x0000000705067291 */ /* 0x000fe2000f8e18ff */
[----:B-1----:R-:W-:Y:S01]  /*2260*/  SHF.L.U32 R0, R12, 0x1f, RZ ;  /* 0x0000001f0c007819 */ /* 0x002fe200000006ff */
[----:B------:R-:W-:Y:S02]  /*2270*/  UIADD3 UR8, UPT, UPT, UR8, 0x2600, URZ ;  /* 0x0000260008087890 */ /* 0x000fe4000fffe0ff */
[----:B------:R-:W-:Y:S02]  /*2280*/  UIADD3.X UR15, UPT, UPT, URZ, UR27, URZ, UP1, !UPT ;  /* 0x0000001bff0f7290 */ /* 0x000fe40008ffe4ff */
[----:B------:R-:W-:-:S02]  /*2290*/  ULEA UR16, UR4, UR29, 0xb ;  /* 0x0000001d04107291 */ /* 0x000fc4000f8e58ff */
[----:B------:R-:W-:Y:S01]  /*22a0*/  UIADD3.X UR23, UPT, UPT, URZ, UR27, URZ, UP0, !UPT ;  /* 0x0000001bff177290 */ /* 0x000fe200087fe4ff */
[----:B------:R4:W1:Y:S01]  /*22b0*/  SYNCS.PHASECHK.TRANS64.TRYWAIT P0, [UR6+0x120], R0 ;  /* 0x00012000ff0075a7 */ /* 0x0008620008001106 */
[----:B------:R-:W-:Y:S01]  /*22c0*/  UMOV UR30, 0x0 ;  /* 0x00000000001e7882 */ /* 0x000fe20000000000 */
[----:B------:R-:W-:Y:S01]  /*22d0*/  UMOV UR31, 0x10000000 ;  /* 0x10000000001f7882 */ /* 0x000fe20000000000 */
[----:B------:R-:W-:Y:S01]  /*22e0*/  UMOV UR11, UR35 ;  /* 0x00000023000b7c82 */ /* 0x000fe20008000000 */
[----:B------:R-:W-:Y:S01]  /*22f0*/  UMOV UR12, UR36 ;  /* 0x00000024000c7c82 */ /* 0x000fe20008000000 */
[----:B------:R-:W-:Y:S01]  /*2300*/  UMOV UR6, 0x30000 ;  /* 0x0003000000067882 */ /* 0x000fe20000000000 */
[----:B------:R-:W-:Y:S01]  /*2310*/  UMOV UR20, UR36 ;  /* 0x0000002400147c82 */ /* 0x000fe20008000000 */
[----:B------:R-:W-:Y:S01]  /*2320*/  UMOV UR17, UR9 ;  /* 0x0000000900117c82 */ /* 0x000fe20008000000 */
[----:B------:R-:W-:Y:S01]  /*2330*/  UMOV UR18, UR10 ;  /* 0x0000000a00127c82 */ /* 0x000fe20008000000 */
[----:B------:R4:W-:Y:S01]  /*2340*/  UTMALDG.3D [UR8], [UR14], desc[UR30] ;  /* 0x00001e080e0075b4 */ /* 0x0009e20008011000 */
[----:B------:R-:W-:Y:S01]  /*2350*/  UIADD3 UR13, UPT, UPT, UR13, 0x1, URZ ;  /* 0x000000010d0d7890 */ /* 0x000fe2000fffe0ff */
[----:B------:R-:W-:-:S03]  /*2360*/  UMOV UR4, UR5 ;  /* 0x0000000500047c82 */ /* 0x000fc60008000000 */
[----:B------:R-:W-:Y:S01]  /*2370*/  UISETP.NE.AND UP0, UPT, UR13, UR25, UPT ;  /* 0x000000190d00728c */ /* 0x000fe2000bf05270 */
[----:B------:R4:W-:Y:S08]  /*2380*/  UTMALDG.3D.MULTICAST [UR16], [UR22], UR6, desc[UR30] ;  /* 0x00001e10160073b4 */ /* 0x0009f00008011806 */
[----:B----4-:R-:W-:Y:S05]  /*2390*/  BRA.U UP0, `(.L_x_39) ;  /* 0xfffffffd004c7547 */ /* 0x010fea000b83ffff */
.L_x_33:
[C---:B------:R-:W-:Y:S01]  /*23a0*/  LEA R3, R11.reuse, UR7, 0x3 ;  /* 0x000000070b037c11 */ /* 0x040fe2000f8e18ff */
[----:B------:R-:W-:Y:S01]  /*23b0*/  NOP ;  /* 0x0000000000007918 */ /* 0x000fe20000000000 */
[----:B-1----:R-:W-:Y:S02]  /*23c0*/  SHF.L.U32 R0, R10, 0x1f, RZ ;  /* 0x0000001f0a007819 */ /* 0x002fe400000006ff */
[----:B------:R-:W-:Y:S02]  /*23d0*/  LEA R4, R11, UR7, 0x4 ;  /* 0x000000070b047c11 */ /* 0x000fe4000f8e20ff */
[----:B---3--:R-:W1:Y:S02]  /*23e0*/  SYNCS.PHASECHK.TRANS64.TRYWAIT P0, [R3+URZ+0x270], R0 ;  /* 0x00027000030075a7 */ /* 0x008e6400080011ff */
[----:B-1----:R-:W-:Y:S05]  /*23f0*/  @!P0 BRA `(.L_x_40) ;  /* 0x0000005800848947 */ /* 0x002fea0003800000 */
.L_x_145:
[----:B------:R-:W3:Y:S01]  /*2400*/  LDS.128 R4, [R4+0x300] ;  /* 0x0003000004047984 */ /* 0x000ee20000000c00 */
[----:B------:R-:W-:Y:S01]  /*2410*/  UISETP.GE.AND UP0, UPT, UR42, 0x1, UPT ;  /* 0x000000012a00788c */ /* 0x000fe2000bf06270 */
[----:B------:R-:W-:Y:S01]  /*2420*/  @!PT LDS RZ, [RZ] ;  /* 0x00000000fffff984 */ /* 0x000fe20000000800 */
[----:B------:R-:W-:Y:S01]  /*2430*/  @!PT LDS RZ, [RZ] ;  /* 0x00000000fffff984 */ /* 0x000fe20000000800 */
[----:B------:R-:W-:Y:S01]  /*2440*/  @!PT LDS RZ, [RZ] ;  /* 0x00000000fffff984 */ /* 0x000fe20000000800 */
[----:B------:R-:W-:Y:S01]  /*2450*/  @!PT LDS RZ, [RZ] ;  /* 0x00000000fffff984 */ /* 0x000fe20000000800 */
[----:B------:R4:W-:Y:S06]  /*2460*/  MEMBAR.ALL.CTA ;  /* 0x0000000000007992 */ /* 0x0009ec0000008000 */
[----:B----4-:R-:W4:Y:S01]  /*2470*/  FENCE.VIEW.ASYNC.S ;  /* 0x00000000000073c6 */ /* 0x010f220000000000 */
[----:B---3--:R-:W-:-:S13]  /*2480*/  LOP3.LUT P0, RZ, R6, 0x1, RZ, 0xc0, !PT ;  /* 0x0000000106ff7812 */ /* 0x008fda000780c0ff */
[----:B----4-:R-:W-:Y:S01]  /*2490*/  VOTEU.ANY UP1, P0 ;  /* 0x0000000000ff7886 */ /* 0x010fe20000020100 */
[----:B------:R-:W-:-:S13]  /*24a0*/  PLOP3.LUT P0, PT, PT, PT, UP1, 0x80, 0x8 ;  /* 0x000000000008781c */ /* 0x000fda0003f0f018 */
[----:B-1----:R-:W-:Y:S02]  /*24b0*/  @P0 LOP3.LUT R0, R5, 0xffff, RZ, 0xc0, !PT ;  /* 0x0000ffff05000812 */ /* 0x002fe400078ec0ff */
[----:B------:R-:W-:Y:S02]  /*24c0*/  @P0 MOV R2, R4 ;  /* 0x0000000400020202 */ /* 0x000fe40000000f00 */
[----:B------:R-:W-:Y:S01]  /*24d0*/  @P0 R2UR UR6, R0 ;  /* 0x00000000000602ca */ /* 0x000fe200000e0000 */
[----:B------:R-:W-:Y:S01]  /*24e0*/  VIADD R0, R3, 0x280 ;  /* 0x0000028003007836 */ /* 0x000fe20000000000 */
[----:B------:R-:W-:Y:S02]  /*24f0*/  @P0 SHF.R.U32.HI R4, RZ, 0x10, R5 ;  /* 0x00000010ff040819 */ /* 0x000fe40000011605 */
[----:B------:R-:W-:Y:S02]  /*2500*/  @P0 R2UR UR8, R2 ;  /* 0x00000000020802ca */ /* 0x000fe400000e0000 */
[----:B------:R-:W-:-:S02]  /*2510*/  PRMT R0, RZ, 0x654, R0 ;  /* 0x00000654ff007816 */ /* 0x000fc40000000000 */
[----:B------:R-:W-:Y:S02]  /*2520*/  @P0 R2UR UR4, R4 ;  /* 0x00000000040402ca */ /* 0x000fe400000e0000 */
[----:B------:R1:W-:Y:S03]  /*2530*/  SYNCS.ARRIVE.TRANS64.RED.A1T0 RZ, [R0+URZ], RZ ;  /* 0x000000ff00ff79a7 */ /* 0x0003e600081004ff */
[----:B------:R-:W-:-:S04]  /*2540*/  @UP1 UMOV UR37, UR6 ;  /* 0x0000000600251c82 */ /* 0x000fc80008000000 */
[----:B------:R-:W-:-:S04]  /*2550*/  @UP1 UMOV UR38, UR8 ;  /* 0x0000000800261c82 */ /* 0x000fc80008000000 */
[----:B------:R-:W-:Y:S01]  /*2560*/  @UP1 UMOV UR36, UR4 ;  /* 0x0000000400241c82 */ /* 0x000fe20008000000 */
[----:B------:R-:W-:Y:S05]  /*2570*/  BRA.U !UP0, `(.L_x_41) ;  /* 0x0000000108d47547 */ /* 0x000fea000b800000 */
[----:B------:R-:W2:Y:S01]  /*2580*/  LDCU.128 UR12, c[0x0][0xb10] ;  /* 0x00016200ff0c77ac */ /* 0x000ea20008000c00 */
[----:B------:R-:W3:Y:S01]  /*2590*/  LDCU UR25, c[0x0][0xb20] ;  /* 0x00016400ff1977ac */ /* 0x000ee20008000800 */
[----:B------:R-:W4:Y:S01]  /*25a0*/  LDCU UR20, c[0x0][0xb0c] ;  /* 0x00016180ff1477ac */ /* 0x000f220008000800 */
[----:B------:R-:W1:Y:S01]  /*25b0*/  LDCU.64 UR10, c[0x0][0xb28] ;  /* 0x00016500ff0a77ac */ /* 0x000e620008000a00 */
[----:B------:R-:W-:Y:S02]  /*25c0*/  UISETP.NE.AND UP3, UPT, UR42, 0x1, UPT ;  /* 0x000000012a00788c */ /* 0x000fe4000bf65270 */
[----:B--2---:R-:W-:Y:S02]  /*25d0*/  UIMAD.WIDE.U32 UR16, UR39, UR15, URZ ;  /* 0x0000000f271072a5 */ /* 0x004fe4000f8e00ff */
[----:B------:R-:W-:Y:S02]  /*25e0*/  UIMAD.WIDE.U32 UR8, UR40, UR12, URZ ;  /* 0x0000000c280872a5 */ /* 0x000fe4000f8e00ff */
[----:B------:R-:W-:-:S02]  /*25f0*/  UISETP.NE.AND UP0, UPT, UR14, 0x1, UPT ;  /* 0x000000010e00788c */ /* 0x000fc4000bf05270 */
[----:B------:R-:W-:Y:S01]  /*2600*/  UIMAD.WIDE.U32 UR22, UR37, UR15, URZ ;  /* 0x0000000f251672a5 */ /* 0x000fe2000f8e00ff */
[----:B------:R-:W-:Y:S02]  /*2610*/  UMOV UR16, UR17 ;  /* 0x0000001100107c82 */ /* 0x000fe40008000000 */
[----:B------:R-:W-:Y:S01]  /*2620*/  UMOV UR8, UR9 ;  /* 0x0000000900087c82 */ /* 0x000fe20008000000 */
[----:B---3--:R-:W-:Y:S02]  /*2630*/  USHF.R.U32.HI UR16, URZ, UR25, UR16 ;  /* 0x00000019ff107299 */ /* 0x008fe40008011610 */
[----:B----4-:R-:W-:Y:S02]  /*2640*/  UISETP.NE.AND UP2, UPT, UR20, 0x1, UPT ;  /* 0x000000011400788c */ /* 0x010fe4000bf45270 */
[----:B------:R-:W-:Y:S02]  /*2650*/  USHF.R.U32.HI UR8, URZ, UR13, UR8 ;  /* 0x0000000dff087299 */ /* 0x000fe40008011608 */
[----:B------:R-:W-:-:S02]  /*2660*/  USEL UR6, UR39, UR16, !UP0 ;  /* 0x0000001027067287 */ /* 0x000fc4000c000000 */
[----:B------:R-:W-:Y:S02]  /*2670*/  USEL UR8, UR40, UR8, !UP2 ;  /* 0x0000000828087287 */ /* 0x000fe4000d000000 */
[----:B-1----:R-:W-:Y:S01]  /*2680*/  UIMAD.WIDE.U32 UR16, UR6, UR10, URZ ;  /* 0x0000000a061072a5 */ /* 0x002fe2000f8e00ff */
[----:B------:R-:W-:Y:S01]  /*2690*/  UMOV UR4, UR23 ;  /* 0x0000001700047c82 */ /* 0x000fe20008000000 */
[----:B------:R-:W-:Y:S02]  /*26a0*/  UIMAD.WIDE.U32 UR18, UR38, UR12, URZ ;  /* 0x0000000c261272a5 */ /* 0x000fe4000f8e00ff */
[----:B------:R-:W-:-:S03]  /*26b0*/  UIMAD.WIDE.U32 UR22, UR8, UR10, URZ ;  /* 0x0000000a081672a5 */ /* 0x000fc6000f8e00ff */
[----:B------:R-:W-:Y:S01]  /*26c0*/  UMOV UR16, UR17 ;  /* 0x0000001100107c82 */ /* 0x000fe20008000000 */
[----:B------:R-:W-:Y:S02]  /*26d0*/  USHF.R.U32.HI UR4, URZ, UR25, UR4 ;  /* 0x00000019ff047299 */ /* 0x000fe40008011604 */
[----:B------:R-:W-:Y:S01]  /*26e0*/  @UP3 USHF.R.U32.HI UR6, URZ, UR11, UR16 ;  /* 0x0000000bff063299 */ /* 0x000fe20008011610 */
[----:B------:R-:W-:Y:S01]  /*26f0*/  UMOV UR18, UR19 ;  /* 0x0000001300127c82 */ /* 0x000fe20008000000 */
[----:B------:R-:W-:Y:S01]  /*2700*/  UMOV UR22, UR23 ;  /* 0x0000001700167c82 */ /* 0x000fe20008000000 */
[----:B------:R-:W-:Y:S02]  /*2710*/  USHF.R.U32.HI UR13, URZ, UR13, UR18 ;  /* 0x0000000dff0d7299 */ /* 0x000fe40008011612 */
[----:B------:R-:W-:Y:S02]  /*2720*/  USEL UR4, UR37, UR4, !UP0 ;  /* 0x0000000425047287 */ /* 0x000fe4000c000000 */
[----:B------:R-:W-:-:S02]  /*2730*/  @UP3 USHF.R.U32.HI UR8, URZ, UR11, UR22 ;  /* 0x0000000bff083299 */ /* 0x000fc40008011616 */
[----:B------:R-:W-:Y:S02]  /*2740*/  UIMAD UR9, UR42, UR6, URZ ;  /* 0x000000062a0972a4 */ /* 0x000fe4000f8e02ff */
[----:B------:R-:W-:Y:S02]  /*2750*/  USEL UR6, UR38, UR13, !UP2 ;  /* 0x0000000d26067287 */ /* 0x000fe4000d000000 */
[----:B------:R-:W-:Y:S02]  /*2760*/  UIMAD UR12, UR42, UR8, URZ ;  /* 0x000000082a0c72a4 */ /* 0x000fe4000f8e02ff */
[----:B------:R-:W-:Y:S02]  /*2770*/  UISETP.GE.AND UP0, UPT, UR4, UR9, UPT ;  /* 0x000000090400728c */ /* 0x000fe4000bf06270 */
[----:B------:R-:W-:Y:S02]  /*2780*/  UIMAD.WIDE.U32 UR16, UR4, UR10, URZ ;  /* 0x0000000a041072a5 */ /* 0x000fe4000f8e00ff */
[----:B------:R-:W-:-:S02]  /*2790*/  UISETP.GE.OR UP0, UPT, UR6, UR12, UP0 ;  /* 0x0000000c0600728c */ /* 0x000fc40008706670 */
[----:B------:R-:W-:Y:S02]  /*27a0*/  UIMAD.WIDE.U32 UR12, UR6, UR10, URZ ;  /* 0x0000000a060c72a5 */ /* 0x000fe4000f8e00ff */
[----:B------:R-:W-:Y:S01]  /*27b0*/  UIADD3 UR15, UPT, UPT, -UR4, URZ, URZ ;  /* 0x000000ff040f7290 */ /* 0x000fe2000fffe1ff */
[----:B------:R-:W-:Y:S01]  /*27c0*/  UMOV UR10, UR17 ;  /* 0x00000011000a7c82 */ /* 0x000fe20008000000 */
[----:B------:R-:W-:Y:S02]  /*27d0*/  UIADD3 UR12, UPT, UPT, -UR6, URZ, URZ ;  /* 0x000000ff060c7290 */ /* 0x000fe4000fffe1ff */
[----:B------:R-:W-:-:S03]  /*27e0*/  USHF.R.U32.HI UR10, URZ, UR11, UR10 ;  /* 0x0000000bff0a7299 */ /* 0x000fc6000801160a */
[----:B------:R-:W-:Y:S01]  /*27f0*/  @!UP0 UMOV UR9, UR13 ;  /* 0x0000000d00098c82 */ /* 0x000fe20008000000 */
[----:B------:R-:W-:Y:S02]  /*2800*/  UIMAD UR15, UR14, UR15, UR37 ;  /* 0x0000000f0e0f72a4 */ /* 0x000fe4000f8e0225 */
[----:B------:R-:W-:Y:S02]  /*2810*/  USEL UR10, UR4, UR10, !UP3 ;  /* 0x0000000a040a7287 */ /* 0x000fe4000d800000 */
[----:B------:R-:W-:Y:S02]  /*2820*/  @!UP0 USHF.R.U32.HI UR9, URZ, UR11, UR9 ;  /* 0x0000000bff098299 */ /* 0x000fe40008011609 */
[----:B------:R-:W-:Y:S02]  /*2830*/  UIADD3 UR11, UPT, UPT, -UR10, URZ, URZ ;  /* 0x000000ff0a0b7290 */ /* 0x000fe4000fffe1ff */
[----:B------:R-:W-:Y:S02]  /*2840*/  @!UP0 USEL UR9, UR6, UR9, !UP3 ;  /* 0x0000000906098287 */ /* 0x000fe4000d800000 */
[----:B------:R-:W-:-:S02]  /*2850*/  UIMAD UR11, UR42, UR11, UR4 ;  /* 0x0000000b2a0b72a4 */ /* 0x000fc4000f8e0204 */
[----:B------:R-:W-:Y:S02]  /*2860*/  @!UP0 UIADD3 UR10, UPT, UPT, UR10, -UR9, URZ ;  /* 0x800000090a0a8290 */ /* 0x000fe4000fffe0ff */
[----:B------:R-:W-:Y:S02]  /*2870*/  @!UP0 UIMAD UR9, UR11, UR8, UR9 ;  /* 0x000000080b0982a4 */ /* 0x000fe4000f8e0209 */
[----:B------:R-:W-:Y:S02]  /*2880*/  @!UP0 UIMAD UR4, UR42, UR10, UR6 ;  /* 0x0000000a2a0482a4 */ /* 0x000fe4000f8e0206 */
[----:B------:R-:W-:Y:S02]  /*2890*/  UIMAD UR8, UR20, UR12, UR38 ;  /* 0x0000000c140872a4 */ /* 0x000fe4000f8e0226 */
[----:B------:R-:W-:Y:S01]  /*28a0*/  UIMAD UR37, UR4, UR14, UR15 ;  /* 0x0000000e042572a4 */ /* 0x000fe2000f8e020f */
[----:B------:R-:W-:Y:S02]  /*28b0*/  @!UP0 UMOV UR6, UR9 ;  /* 0x0000000900068c82 */ /* 0x000fe40008000000 */
[----:B------:R-:W-:-:S12]  /*28c0*/  UIMAD UR38, UR6, UR20, UR8 ;  /* 0x00000014062672a4 */ /* 0x000fd8000f8e0208 */
.L_x_41:
[----:B------:R-:W3:Y:S02]  /*28d0*/  LDCU UR4, c[0x0][0xb30] ;  /* 0x00016600ff0477ac */ /* 0x000ee40008000800 */
[----:B---3--:R-:W-:-:S09]  /*28e0*/  UISETP.NE.AND UP0, UPT, UR4, 0x1, UPT ;  /* 0x000000010400788c */ /* 0x008fd2000bf05270 */
[----:B------:R-:W-:Y:S05]  /*28f0*/  BRA.U UP0, `(.L_x_42) ;  /* 0x0000000100447547 */ /* 0x000fea000b800000 */
[----:B------:R-:W3:Y:S01]  /*2900*/  LDCU.128 UR12, c[0x0][0xb10] ;  /* 0x00016200ff0c77ac */ /* 0x000ee20008000c00 */
[----:B------:R-:W4:Y:S01]  /*2910*/  LDCU UR16, c[0x0][0xb0c] ;  /* 0x00016180ff1077ac */ /* 0x000f220008000800 */
[----:B------:R-:W1:Y:S01]  /*2920*/  LDCU UR17, c[0x0][0xb20] ;  /* 0x00016400ff1177ac */ /* 0x000e620008000800 */
[----:B---3--:R-:W-:Y:S02]  /*2930*/  UIMAD.WIDE.U32 UR10, UR38, UR12, URZ ;  /* 0x0000000c260a72a5 */ /* 0x008fe4000f8e00ff */
[----:B------:R-:W-:Y:S02]  /*2940*/  UIMAD.WIDE.U32 UR8, UR37, UR15, URZ ;  /* 0x0000000f250872a5 */ /* 0x000fe4000f8e00ff */
[----:B----4-:R-:W-:Y:S02]  /*2950*/  UISETP.NE.AND UP2, UPT, UR16, 0x1, UPT ;  /* 0x000000011000788c */ /* 0x010fe4000bf45270 */
[----:B------:R-:W-:Y:S01]  /*2960*/  UISETP.NE.AND UP0, UPT, UR14, 0x1, UPT ;  /* 0x000000010e00788c */ /* 0x000fe2000bf05270 */
[----:B------:R-:W-:-:S02]  /*2970*/  UMOV UR6, UR11 ;  /* 0x0000000b00067c82 */ /* 0x000fc40008000000 */
[----:B------:R-:W-:Y:S01]  /*2980*/  UMOV UR4, UR9 ;  /* 0x0000000900047c82 */ /* 0x000fe20008000000 */
[----:B------:R-:W-:Y:S02]  /*2990*/  USHF.R.U32.HI UR6, URZ, UR13, UR6 ;  /* 0x0000000dff067299 */ /* 0x000fe40008011606 */
[----:B-1----:R-:W-:Y:S02]  /*29a0*/  USHF.R.U32.HI UR4, URZ, UR17, UR4 ;  /* 0x00000011ff047299 */ /* 0x002fe40008011604 */
[----:B------:R-:W-:Y:S02]  /*29b0*/  USEL UR6, UR38, UR6, !UP2 ;  /* 0x0000000626067287 */ /* 0x000fe4000d000000 */
[----:B------:R-:W-:-:S04]  /*29c0*/  USEL UR4, UR37, UR4, !UP0 ;  /* 0x0000000425047287 */ /* 0x000fc8000c000000 */
[----:B------:R-:W-:Y:S02]  /*29d0*/  UIADD3 UR8, UPT, UPT, UR6, -UR4, URZ ;  /* 0x8000000406087290 */ /* 0x000fe4000fffe0ff */
[----:B------:R-:W-:Y:S02]  /*29e0*/  UIADD3 UR4, UPT, UPT, -UR6, UR4, URZ ;  /* 0x0000000406047290 */ /* 0x000fe4000fffe1ff */
[----:B------:R-:W-:Y:S02]  /*29f0*/  UIMAD UR37, UR8, UR14, UR37 ;  /* 0x0000000e082572a4 */ /* 0x000fe4000f8e0225 */
[----:B------:R-:W-:-:S12]  /*2a00*/  UIMAD UR38, UR4, UR16, UR38 ;  /* 0x00000010042672a4 */ /* 0x000fd8000f8e0226 */
.L_x_42:
[----:B------:R-:W-:Y:S01]  /*2a10*/  VIADD R11, R11, 0x1 ;  /* 0x000000010b0b7836 */ /* 0x000fe20000000000 */
[----:B------:R-:W-:Y:S01]  /*2a20*/  PLOP3.LUT P1, PT, PT, PT, PT, 0x80, 0x8 ;  /* 0x000000000008781c */ /* 0x000fe20003f2f070 */
[----:B------:R-:W-:Y:S02]  /*2a30*/  UIADD3 UR47, UPT, UPT, UR38, UR60, URZ ;  /* 0x0000003c262f7290 */ /* 0x000fe4000fffe0ff */
[----:B------:R-:W-:Y:S01]  /*2a40*/  UIADD3 UR46, UPT, UPT, UR37, UR57, URZ ;  /* 0x00000039252e7290 */ /* 0x000fe2000fffe0ff */
[----:B------:R-:W-:-:S04]  /*2a50*/  ISETP.NE.AND P0, PT, R11, 0x2, PT ;  /* 0x000000020b00780c */ /* 0x000fc80003f05270 */
[----:B-1----:R-:W-:Y:S02]  /*2a60*/  SEL R0, RZ, 0x1, P0 ;  /* 0x00000001ff007807 */ /* 0x002fe40000000000 */
[----:B------:R-:W-:Y:S02]  /*2a70*/  SEL R11, R11, RZ, P0 ;  /* 0x000000ff0b0b7207 */ /* 0x000fe40000000000 */
[----:B------:R-:W-:Y:S01]  /*2a80*/  LOP3.LUT R10, R10, R0, RZ, 0x3c, !PT ;  /* 0x000000000a0a7212 */ /* 0x000fe200078e3cff */
[----:B------:R-:W-:Y:S06]  /*2a90*/  BRA.U UP1, `(.L_x_43) ;  /* 0xfffffff101587547 */ /* 0x000fec000b83ffff */
[----:B------:R-:W-:Y:S01]  /*2aa0*/  UIADD3 UR7, UPT, UPT, UR7, 0x120, URZ ;  /* 0x0000012007077890 */ /* 0x000fe2000fffe0ff */
[----:B------:R-:W-:-:S03]  /*2ab0*/  SHF.L.U32 R2, R12, 0x1f, RZ ;  /* 0x0000001f0c027819 */ /* 0x000fc600000006ff */
[----:B------:R-:W-:-:S09]  /*2ac0*/  ULEA UR4, UR5, UR7, 0x3 ;  /* 0x0000000705047291 */ /* 0x000fd2000f8e18ff */
[----:B------:R-:W1:Y:S02]  /*2ad0*/  SYNCS.PHASECHK.TRANS64.TRYWAIT P0, [UR4], R2 ;  /* 0x00000002ff0075a7 */ /* 0x000e640008001104 */
[----:B-1----:R-:W-:Y:S05]  /*2ae0*/  @!P0 BRA `(.L_x_44) ;  /* 0x0000005000dc8947 */ /* 0x002fea0003800000 */
.L_x_147:
[----:B------:R-:W-:-:S04]  /*2af0*/  UIADD3 UR4, UPT, UPT, UR5, 0x1, URZ ;  /* 0x0000000105047890 */ /* 0x000fc8000fffe0ff */
[----:B------:R-:W-:-:S04]  /*2b00*/  UISETP.NE.AND UP0, UPT, UR4, 0x24, UPT ;  /* 0x000000240400788c */ /* 0x000fc8000bf05270 */
[----:B------:R-:W-:Y:S02]  /*2b10*/  USEL UR6, URZ, 0x1, UP0 ;  /* 0x00000001ff067887 */ /* 0x000fe40008000000 */
[----:B------:R-:W-:-:S04]  /*2b20*/  USEL UR4, UR4, URZ, UP0 ;  /* 0x000000ff04047287 */ /* 0x000fc80008000000 */
[----:B------:R-:W-:Y:S01]  /*2b30*/  ULEA UR5, UR4, UR7, 0x3 ;  /* 0x0000000704057291 */ /* 0x000fe2000f8e18ff */
[----:B-1----:R-:W-:-:S04]  /*2b40*/  LOP3.LUT R2, R12, UR6, RZ, 0x3c, !PT ;  /* 0x000000060c027c12 */ /* 0x002fc8000f8e3cff */
[----:B------:R-:W-:-:S04]  /*2b50*/  SHF.L.U32 R3, R2, 0x1f, RZ ;  /* 0x0000001f02037819 */ /* 0x000fc800000006ff */
[----:B------:R-:W1:Y:S02]  /*2b60*/  SYNCS.PHASECHK.TRANS64.TRYWAIT P0, [UR5], R3 ;  /* 0x00000003ff0075a7 */ /* 0x000e640008001105 */
[----:B-1----:R-:W-:Y:S05]  /*2b70*/  @!P0 BRA `(.L_x_45) ;  /* 0x0000005000d08947 */ /* 0x002fea0003800000 */
.L_x_149:
[----:B------:R-:W-:-:S04]  /*2b80*/  UIADD3 UR4, UPT, UPT, UR4, 0x1, URZ ;  /* 0x0000000104047890 */ /* 0x000fc8000fffe0ff */
[----:B------:R-:W-:-:S04]  /*2b90*/  UISETP.NE.AND UP0, UPT, UR4, 0x24, UPT ;  /* 0x000000240400788c */ /* 0x000fc8000bf05270 */
[----:B------:R-:W-:Y:S02]  /*2ba0*/  USEL UR6, URZ, 0x1, UP0 ;  /* 0x00000001ff067887 */ /* 0x000fe40008000000 */
[----:B------:R-:W-:-:S04]  /*2bb0*/  USEL UR4, UR4, URZ, UP0 ;  /* 0x000000ff04047287 */ /* 0x000fc80008000000 */
[----:B------:R-:W-:Y:S01]  /*2bc0*/  ULEA UR5, UR4, UR7, 0x3 ;  /* 0x0000000704057291 */ /* 0x000fe2000f8e18ff */
[----:B------:R-:W-:-:S04]  /*2bd0*/  LOP3.LUT R2, R2, UR6, RZ, 0x3c, !PT ;  /* 0x0000000602027c12 */ /* 0x000fc8000f8e3cff */
[----:B-1----:R-:W-:-:S04]  /*2be0*/  SHF.L.U32 R3, R2, 0x1f, RZ ;  /* 0x0000001f02037819 */ /* 0x002fc800000006ff */
[----:B------:R-:W1:Y:S02]  /*2bf0*/  SYNCS.PHASECHK.TRANS64.TRYWAIT P0, [UR5], R3 ;  /* 0x00000003ff0075a7 */ /* 0x000e640008001105 */
[----:B-1----:R-:W-:Y:S05]  /*2c00*/  @!P0 BRA `(.L_x_46) ;  /* 0x0000005000c48947 */ /* 0x002fea0003800000 */
.L_x_151:
        /* <DEDUP_REMOVED lines=9> */
.L_x_153:
        /* <DEDUP_REMOVED lines=9> */
.L_x_155:
        /* <DEDUP_REMOVED lines=9> */
.L_x_157:
        /* <DEDUP_REMOVED lines=9> */
.L_x_159:
        /* <DEDUP_REMOVED lines=9> */
.L_x_161:
        /* <DEDUP_REMOVED lines=9> */
.L_x_163:
        /* <DEDUP_REMOVED lines=9> */
.L_x_165:
        /* <DEDUP_REMOVED lines=9> */
.L_x_167:
        /* <DEDUP_REMOVED lines=9> */
.L_x_169:
        /* <DEDUP_REMOVED lines=9> */
.L_x_171:
        /* <DEDUP_REMOVED lines=9> */
.L_x_173:
        /* <DEDUP_REMOVED lines=9> */
.L_x_175:
        /* <DEDUP_REMOVED lines=9> */
.L_x_177:
        /* <DEDUP_REMOVED lines=9> */
.L_x_179:
        /* <DEDUP_REMOVED lines=9> */
.L_x_181:
        /* <DEDUP_REMOVED lines=9> */
.L_x_183:
        /* <DEDUP_REMOVED lines=9> */
.L_x_185:
        /* <DEDUP_REMOVED lines=9> */
.L_x_187:
        /* <DEDUP_REMOVED lines=9> */
.L_x_189:
        /* <DEDUP_REMOVED lines=9> */
.L_x_191:
        /* <DEDUP_REMOVED lines=9> */
.L_x_193:
        /* <DEDUP_REMOVED lines=9> */
.L_x_195:
        /* <DEDUP_REMOVED lines=9> */
.L_x_197:
        /* <DEDUP_REMOVED lines=9> */
.L_x_199:
        /* <DEDUP_REMOVED lines=9> */
.L_x_201:
        /* <DEDUP_REMOVED lines=9> */
.L_x_203:
        /* <DEDUP_REMOVED lines=9> */
.L_x_205:
        /* <DEDUP_REMOVED lines=9> */
.L_x_207:
        /* <DEDUP_REMOVED lines=9> */
.L_x_209:
        /* <DEDUP_REMOVED lines=9> */
.L_x_211:
        /* <DEDUP_REMOVED lines=9> */
.L_x_213:
        /* <DEDUP_REMOVED lines=9> */
.L_x_215:
[----:B------:R-:W-:-:S04]  /*3e10*/  UIADD3 UR4, UPT, UPT, UR4, 0x1, URZ ;  /* 0x0000000104047890 */ /* 0x000fc8000fffe0ff */
[----:B------:R-:W-:-:S04]  /*3e20*/  UISETP.NE.AND UP0, UPT, UR4, 0x24, UPT ;  /* 0x000000240400788c */ /* 0x000fc8000bf05270 */
[----:B------:R-:W-:Y:S02]  /*3e30*/  USEL UR5, URZ, 0x1, UP0 ;  /* 0x00000001ff057887 */ /* 0x000fe40008000000 */
[----:B------:R-:W-:-:S04]  /*3e40*/  USEL UR4, UR4, URZ, UP0 ;  /* 0x000000ff04047287 */ /* 0x000fc80008000000 */
[----:B------:R-:W-:Y:S01]  /*3e50*/  ULEA UR4, UR4, UR7, 0x3 ;  /* 0x0000000704047291 */ /* 0x000fe2000f8e18ff */
[----:B------:R-:W-:-:S04]  /*3e60*/  LOP3.LUT R2, R2, UR5, RZ, 0x3c, !PT ;  /* 0x0000000502027c12 */ /* 0x000fc8000f8e3cff */
[----:B------:R-:W-:Y:S01]  /*3e70*/  SHF.L.U32 R2, R2, 0x1f, RZ ;  /* 0x0000001f02027819 */ /* 0x000fe200000006ff */
[----:B-1----:R-:W-:-:S07]  /*3e80*/  IMAD.U32 R0, RZ, RZ, UR4 ;  /* 0x00000004ff007e24 */ /* 0x002fce000f8e00ff */
.L_x_79:
[----:B-1----:R1:W3:Y:S02]  /*3e90*/  SYNCS.PHASECHK.TRANS64.TRYWAIT P0, [R0+URZ], R2 ;  /* 0x00000002000075a7 */ /* 0x0022e400080011ff */
[----:B---3--:R-:W-:Y:S05]  /*3ea0*/  @!P0 NANOSLEEP.SYNCS 0x989680 ;  /* 0x009896800000895d */ /* 0x008fea0003900000 */
[----:B------:R-:W3:Y:S02]  /*3eb0*/  @!P0 SYNCS.PHASECHK.TRANS64 P0, [R0+URZ], R2 ;  /* 0x00000002000085a7 */ /* 0x000ee400080010ff */
[----:B--23--:R-:W-:Y:S05]  /*3ec0*/  @P0 EXIT ;  /* 0x000000000000094d */ /* 0x00cfea0003800000 */
[----:B------:R-:W-:Y:S05]  /*3ed0*/  BRA `(.L_x_79) ;  /* 0xfffffffc00ec7947 */ /* 0x000fea000383ffff */
.L_x_23:
[----:B------:R-:W2:Y:S02]  /*3ee0*/  S2UR UR4, SR_CgaCtaId ;  /* 0x00000000000479c3 */ /* 0x000ea40000008800 */
[----:B--2---:R-:W-:-:S04]  /*3ef0*/  UISETP.NE.AND UP0, UPT, UR4, URZ, UPT ;  /* 0x000000ff0400728c */ /* 0x004fc8000bf05270 */
[----:B------:R-:W-:-:S09]  /*3f00*/  UISETP.NE.OR UP0, UPT, UR18, 0x1, UP0 ;  /* 0x000000011200788c */ /* 0x000fd20008705670 */
[----:B------:R-:W-:Y:S05]  /*3f10*/  BRA.U UP0, `(.L_x_80) ;  /* 0x00000005004c7547 */ /* 0x000fea000b800000 */
[----:B------:R-:W2:Y:S01]  /*3f20*/  S2UR UR5, SR_CgaCtaId ;  /* 0x00000000000579c3 */ /* 0x000ea20000008800 */
[----:B------:R-:W-:Y:S01]  /*3f30*/  UMOV UR4, 0x400 ;  /* 0x0000040000047882 */ /* 0x000fe20000000000 */
[----:B------:R-:W-:Y:S01]  /*3f40*/  ISETP.GE.U32.AND P2, PT, R0, 0x2, PT ;  /* 0x000000020000780c */ /* 0x000fe20003f46070 */
[----:B------:R-:W-:Y:S01]  /*3f50*/  IMAD.MOV.U32 R12, RZ, RZ, 0x1 ;  /* 0x00000001ff0c7424 */ /* 0x000fe200078e00ff */
[----:B------:R-:W-:Y:S02]  /*3f60*/  CS2R R10, SRZ ;  /* 0x00000000000a7805 */ /* 0x000fe4000001ff00 */
[----:B------:R-:W-:Y:S01]  /*3f70*/  CS2R R8, SRZ ;  /* 0x0000000000087805 */ /* 0x000fe2000001ff00 */
[----:B--2---:R-:W-:-:S03]  /*3f80*/  ULEA UR6, UR5, UR4, 0x18 ;  /* 0x0000000405067291 */ /* 0x004fc6000f8ec0ff */
[----:B------:R-:W-:-:S09]  /*3f90*/  UMOV UR5, URZ ;  /* 0x000000ff00057c82 */ /* 0x000fd20008000000 */
.L_x_84:
[----:B------:R-:W-:Y:S02]  /*3fa0*/  LEA R2, R8, UR6, 0x3 ;  /* 0x0000000608027c11 */ /* 0x000fe4000f8e18ff */
[----:B------:R-:W-:-:S03]  /*3fb0*/  SHF.L.U32 R4, R9, 0x1f, RZ ;  /* 0x0000001f09047819 */ /* 0x000fc600000006ff */
[----:B------:R-:W-:Y:S01]  /*3fc0*/  VIADD R5, R2, 0x2e0 ;  /* 0x000002e002057836 */ /* 0x000fe20000000000 */
[----:B------:R-:W2:Y:S02]  /*3fd0*/  SYNCS.PHASECHK.TRANS64.TRYWAIT P0, [R2+URZ+0x2d0], R4 ;  /* 0x0002d004020075a7 */ /* 0x000ea400080011ff */
[----:B--2---:R-:W-:Y:S05]  /*3fe0*/  @!P0 BRA `(.L_x_81) ;  /* 0x0000004800e48947 */ /* 0x004fea0003800000 */
.L_x_216:
[----:B------:R-:W-:Y:S01]  /*3ff0*/  ULEA UR4, UR5, UR6, 0x3 ;  /* 0x0000000605047291 */ /* 0x000fe2000f8e18ff */
[----:B--2---:R-:W-:Y:S01]  /*4000*/  PRMT R2, RZ, 0x654, R5 ;  /* 0x00000654ff027816 */ /* 0x004fe20000000005 */
[----:B------:R-:W-:Y:S01]  /*4010*/  @!P2 IMAD.MOV.U32 R4, RZ, RZ, 0x10 ;  /* 0x00000010ff04a424 */ /* 0x000fe200078e00ff */
[----:B------:R-:W-:Y:S01]  /*4020*/  SHF.L.U32 R5, R12, 0x1f, RZ ;  /* 0x0000001f0c057819 */ /* 0x000fe200000006ff */
[----:B------:R-:W-:Y:S01]  /*4030*/  UIADD3 UR7, UPT, UPT, UR4, 0x270, URZ ;  /* 0x0000027004077890 */ /* 0x000fe2000fffe0ff */
[----:B------:R2:W-:Y:S05]  /*4040*/  SYNCS.ARRIVE.TRANS64.RED.A1T0 RZ, [R2+URZ], RZ ;  /* 0x000000ff02ff79a7 */ /* 0x0005ea00081004ff */
[----:B------:R-:W-:Y:S01]  /*4050*/  IMAD.U32 R6, RZ, RZ, UR7 ;  /* 0x00000007ff067e24 */ /* 0x000fe2000f8e00ff */
[----:B------:R-:W3:Y:S04]  /*4060*/  SYNCS.PHASECHK.TRANS64.TRYWAIT P0, [UR4+0x280], R5 ;  /* 0x00028005ff0075a7 */ /* 0x000ee80008001104 */
[----:B------:R-:W-:Y:S01]  /*4070*/  PRMT R6, R0, 0x654, R6 ;  /* 0x0000065400067816 */ /* 0x000fe20000000006 */
[----:B--23--:R-:W-:Y:S06]  /*4080*/  @!P0 BRA `(.L_x_82) ;  /* 0x0000004800d08947 */ /* 0x00cfec0003800000 */
.L_x_218:
[----:B------:R-:W-:Y:S01]  /*4090*/  ULEA UR8, UR5, UR6, 0x4 ;  /* 0x0000000605087291 */ /* 0x000fe2000f8e20ff */
[----:B------:R-:W-:Y:S01]  /*40a0*/  SEL R3, R6, R3, !P2 ;  /* 0x0000000306037207 */ /* 0x000fe20005000000 */
[----:B------:R-:W-:Y:S01]  /*40b0*/  UIADD3 UR9, UPT, UPT, UR4, 0x270, URZ ;  /* 0x0000027004097890 */ /* 0x000fe2000fffe0ff */
[----:B--2---:R-:W-:Y:S01]  /*40c0*/  LEA R2, R11, UR6, 0x3 ;  /* 0x000000060b027c11 */ /* 0x004fe2000f8e18ff */
[----:B------:R-:W-:Y:S01]  /*40d0*/  UIADD3 UR8, UPT, UPT, UR8, 0x300, URZ ;  /* 0x0000030008087890 */ /* 0x000fe2000fffe0ff */
[----:B------:R2:W-:Y:S01]  /*40e0*/  @!P2 SYNCS.ARRIVE.TRANS64.RED RZ, [R3+URZ], R4 ;  /* 0x0000000403ffa9a7 */ /* 0x0005e200080004ff */
[----:B------:R-:W-:Y:S01]  /*40f0*/  UIADD3 UR4, UPT, UPT, UR5, 0x1, URZ ;  /* 0x0000000105047890 */ /* 0x000fe2000fffe0ff */
[----:B------:R-:W-:-:S03]  /*4100*/  VIADD R8, R8, 0x1 ;  /* 0x0000000108087836 */ /* 0x000fc60000000000 */
[----:B------:R-:W-:Y:S02]  /*4110*/  UISETP.NE.AND UP0, UPT, UR4, 0x2, UPT ;  /* 0x000000020400788c */ /* 0x000fe4000bf05270 */
[----:B------:R-:W-:Y:S01]  /*4120*/  ISETP.NE.AND P0, PT, R8, 0x2, PT ;  /* 0x000000020800780c */ /* 0x000fe20003f05270 */
[----:B------:R-:W-:Y:S06]  /*4130*/  UGETNEXTWORKID.BROADCAST [UR8], [UR9] ;  /* 0x00000000080073ca */ /* 0x000fec0008000100 */
[----:B------:R-:W-:Y:S02]  /*4140*/  USEL UR7, URZ, 0x1, UP0 ;  /* 0x00000001ff077887 */ /* 0x000fe40008000000 */
[----:B------:R-:W-:-:S04]  /*4150*/  USEL UR5, UR4, URZ, UP0 ;  /* 0x000000ff04057287 */ /* 0x000fc80008000000 */
[----:B------:R-:W-:Y:S02]  /*4160*/  LOP3.LUT R12, R12, UR7, RZ, 0x3c, !PT ;  /* 0x000000070c0c7c12 */ /* 0x000fe4000f8e3cff */
[----:B--2---:R-:W-:-:S04]  /*4170*/  SHF.L.U32 R4, R10, 0x1f, RZ ;  /* 0x0000001f0a047819 */ /* 0x004fc800000006ff */
[----:B------:R-:W2:Y:S02]  /*4180*/  SYNCS.PHASECHK.TRANS64.TRYWAIT P1, [R2+URZ+0x270], R4 ;  /* 0x00027004020075a7 */ /* 0x000ea400080211ff */
[----:B--2---:R-:W-:Y:S05]  /*4190*/  @!P1 BRA `(.L_x_83) ;  /* 0x0000004800a49947 */ /* 0x004fea0003800000 */
.L_x_219:
[C---:B--2---:R-:W-:Y:S01]  /*41a0*/  LEA R4, R11.reuse, UR6, 0x4 ;  /* 0x000000060b047c11 */ /* 0x044fe2000f8e20ff */
[----:B------:R-:W-:Y:S01]  /*41b0*/  VIADD R2, R2, 0x280 ;  /* 0x0000028002027836 */ /* 0x000fe20000000000 */
[----:B------:R-:W-:Y:S01]  /*41c0*/  SEL R8, R8, RZ, P0 ;  /* 0x000000ff08087207 */ /* 0x000fe20000000000 */
[----:B------:R-:W-:-:S03]  /*41d0*/  VIADD R11, R11, 0x1 ;  /* 0x000000010b0b7836 */ /* 0x000fc60000000000 */
[----:B------:R-:W2:Y:S01]  /*41e0*/  LDS.128 R4, [R4+0x300] ;  /* 0x0003000004047984 */ /* 0x000ea20000000c00 */
[----:B------:R-:W-:Y:S02]  /*41f0*/  PRMT R2, RZ, 0x654, R2 ;  /* 0x00000654ff027816 */ /* 0x000fe40000000002 */
[C---:B------:R-:W-:Y:S01]  /*4200*/  ISETP.NE.AND P1, PT, R11.reuse, 0x2, PT ;  /* 0x000000020b00780c */ /* 0x040fe20003f25270 */
[----:B------:R-:W-:Y:S01]  /*4210*/  @!PT LDS RZ, [RZ] ;  /* 0x00000000fffff984 */ /* 0x000fe20000000800 */
[----:B------:R-:W-:Y:S01]  /*4220*/  @!PT LDS RZ, [RZ] ;  /* 0x00000000fffff984 */ /* 0x000fe20000000800 */
[----:B------:R-:W-:Y:S01]  /*4230*/  @!PT LDS RZ, [RZ] ;  /* 0x00000000fffff984 */ /* 0x000fe20000000800 */
[----:B------:R-:W-:Y:S01]  /*4240*/  @!PT LDS RZ, [RZ] ;  /* 0x00000000fffff984 */ /* 0x000fe20000000800 */
[----:B------:R3:W-:Y:S06]  /*4250*/  MEMBAR.ALL.CTA ;  /* 0x0000000000007992 */ /* 0x0007ec0000008000 */
[----:B---3--:R-:W3:Y:S01]  /*4260*/  FENCE.VIEW.ASYNC.S ;  /* 0x00000000000073c6 */ /* 0x008ee20000000000 */
[----:B------:R-:W-:Y:S01]  /*4270*/  SEL R11, R11, RZ, P1 ;  /* 0x000000ff0b0b7207 */ /* 0x000fe20000800000 */
[----:B---3--:R3:W-:Y:S01]  /*4280*/  SYNCS.ARRIVE.TRANS64.RED.A1T0 RZ, [R2+URZ], RZ ;  /* 0x000000ff02ff79a7 */ /* 0x0087e200081004ff */
[----:B--2---:R-:W-:-:S02]  /*4290*/  LOP3.LUT P3, RZ, R6, 0x1, RZ, 0xc0, !PT ;  /* 0x0000000106ff7812 */ /* 0x004fc4000786c0ff */
[----:B------:R-:W-:-:S04]  /*42a0*/  SEL R4, RZ, 0x1, P1 ;  /* 0x00000001ff047807 */ /* 0x000fc80000800000 */
[----:B------:R-:W-:Y:S02]  /*42b0*/  LOP3.LUT R10, R10, R4, RZ, 0x3c, !PT ;  /* 0x000000040a0a7212 */ /* 0x000fe400078e3cff */
[----:B---3--:R-:W-:-:S04]  /*42c0*/  SEL R2, RZ, 0x1, P0 ;  /* 0x00000001ff027807 */ /* 0x008fc80000000000 */
[----:B------:R-:W-:Y:S01]  /*42d0*/  LOP3.LUT R9, R9, R2, RZ, 0x3c, !PT ;  /* 0x0000000209097212 */ /* 0x000fe200078e3cff */
[----:B------:R-:W-:Y:S06]  /*42e0*/  @P3 BRA `(.L_x_84) ;  /* 0xfffffffc002c3947 */ /* 0x000fec000383ffff */
[----:B------:R-:W-:Y:S01]  /*42f0*/  ULEA UR4, UR5, UR6, 0x3 ;  /* 0x0000000605047291 */ /* 0x000fe2000f8e18ff */
[----:B------:R-:W-:-:S08]  /*4300*/  SHF.L.U32 R2, R12, 0x1f, RZ ;  /* 0x0000001f0c027819 */ /* 0x000fd000000006ff */
[----:B------:R-:W2:Y:S02]  /*4310*/  SYNCS.PHASECHK.TRANS64 P0, [UR4+0x280], R2 ;  /* 0x00028002ff0075a7 */ /* 0x000ea40008001004 */
[----:B--2---:R-:W-:Y:S05]  /*4320*/  @P0 BRA `(.L_x_85) ;  /* 0x0000000000080947 */ /* 0x004fea0003800000 */
[----:B------:R-:W2:Y:S02]  /*4330*/  SYNCS.PHASECHK.TRANS64.TRYWAIT P0, [UR4+0x280], R2 ;  /* 0x00028002ff0075a7 */ /* 0x000ea40008001104 */
[----:B--2---:R-:W-:Y:S05]  /*4340*/  @!P0 BRA `(.L_x_86) ;  /* 0x00000048004c8947 */ /* 0x004fea0003800000 */
.L_x_85:
[----:B------:R-:W-:-:S04]  /*4350*/  UIADD3 UR7, UPT, UPT, UR5, 0x1, URZ ;  /* 0x0000000105077890 */ /* 0x000fc8000fffe0ff */
[----:B------:R-:W-:-:S04]  /*4360*/  UISETP.NE.AND UP0, UPT, UR7, 0x2, UPT ;  /* 0x000000020700788c */ /* 0x000fc8000bf05270 */
[----:B------:R-:W-:Y:S02]  /*4370*/  USEL UR8, URZ, 0x1, UP0 ;  /* 0x00000001ff087887 */ /* 0x000fe40008000000 */
[----:B------:R-:W-:-:S04]  /*4380*/  USEL UR7, UR7, URZ, UP0 ;  /* 0x000000ff07077287 */ /* 0x000fc80008000000 */
[----:B------:R-:W-:Y:S01]  /*4390*/  ULEA UR7, UR7, UR6, 0x3 ;  /* 0x0000000607077291 */ /* 0x000fe2000f8e18ff */
[----:B--2---:R-:W-:-:S04]  /*43a0*/  LOP3.LUT R2, R12, UR8, RZ, 0x3c, !PT ;  /* 0x000000080c027c12 */ /* 0x004fc8000f8e3cff */
[----:B------:R-:W-:-:S04]  /*43b0*/  SHF.L.U32 R0, R2, 0x1f, RZ ;  /* 0x0000001f02007819 */ /* 0x000fc800000006ff */
[----:B------:R-:W2:Y:S02]  /*43c0*/  SYNCS.PHASECHK.TRANS64 P0, [UR7+0x280], R0 ;  /* 0x00028000ff0075a7 */ /* 0x000ea40008001007 */
[----:B-12---:R-:W-:Y:S05]  /*43d0*/  @P0 EXIT ;  /* 0x000000000000094d */ /* 0x006fea0003800000 */
[----:B------:R-:W-:Y:S02]  /*43e0*/  SHF.L.U32 R2, R2, 0x1f, RZ ;  /* 0x0000001f02027819 */ /* 0x000fe400000006ff */
[----:B------:R-:W-:-:S07]  /*43f0*/  MOV R0, UR7 ;  /* 0x0000000700007c02 */ /* 0x000fce0008000f00 */
.L_x_87:
[----:B-1----:R1:W2:Y:S02]  /*4400*/  SYNCS.PHASECHK.TRANS64.TRYWAIT P0, [R0+URZ+0x280], R2 ;  /* 0x00028002000075a7 */ /* 0x0022a400080011ff */
[----:B--2---:R-:W-:Y:S05]  /*4410*/  @!P0 NANOSLEEP.SYNCS 0x989680 ;  /* 0x009896800000895d */ /* 0x004fea0003900000 */
[----:B------:R-:W2:Y:S02]  /*4420*/  @!P0 SYNCS.PHASECHK.TRANS64 P0, [R0+URZ+0x280], R2 ;  /* 0x00028002000085a7 */ /* 0x000ea400080010ff */
[----:B--2---:R-:W-:Y:S05]  /*4430*/  @P0 EXIT ;  /* 0x000000000000094d */ /* 0x004fea0003800000 */
[----:B------:R-:W-:Y:S05]  /*4440*/  BRA `(.L_x_87) ;  /* 0xfffffffc00ec7947 */ /* 0x000fea000383ffff */
.L_x_80:
[----:B------:R-:W-:Y:S05]  /*4450*/  BRA.U UP5, `(.L_x_88) ;  /* 0x0000000d05a07547 */ /* 0x000fea000b800000 */
[----:B------:R-:W2:Y:S01]  /*4460*/  S2UR UR7, SR_CgaCtaId ;  /* 0x00000000000779c3 */ /* 0x000ea20000008800 */
[----:B------:R-:W-:Y:S01]  /*4470*/  UMOV UR4, 0x40 ;  /* 0x0000004000047882 */ /* 0x000fe20000000000 */
[----:B------:R-:W-:Y:S01]  /*4480*/  NOP ;  /* 0x0000000000007918 */ /* 0x000fe20000000000 */
[----:B------:R-:W-:Y:S01]  /*4490*/  UMOV UR6, 0x400 ;  /* 0x0000040000067882 */ /* 0x000fe20000000000 */
[----:B--2---:R-:W-:Y:S02]  /*44a0*/  ULEA UR5, UR7, UR4, 0x18 ;  /* 0x0000000407057291 */ /* 0x004fe4000f8ec0ff */
[----:B------:R-:W-:-:S07]  /*44b0*/  ULEA UR6, UR7, UR6, 0x18 ;  /* 0x0000000607067291 */ /* 0x000fce000f8ec0ff */
[----:B------:R-:W2:Y:S02]  /*44c0*/  LDS.U8 R0, [UR5+0x1c] ;  /* 0x00001c05ff007984 */ /* 0x000ea40008000000 */
[----:B--2---:R-:W-:-:S13]  /*44d0*/  ISETP.NE.AND P0, PT, R0, RZ, PT ;  /* 0x000000ff0000720c */ /* 0x004fda0003f05270 */
[----:B------:R-:W-:Y:S05]  /*44e0*/  @P0 BRA `(.L_x_89) ;  /* 0x0000000000580947 */ /* 0x000fea0003800000 */
[----:B------:R-:W-:-:S13]  /*44f0*/  ELECT P0, URZ, PT ;  /* 0x0000000000ff782f */ /* 0x000fda0003800000 */
[----:B------:R-:W-:Y:S05]  /*4500*/  @!P0 BRA `(.L_x_90) ;  /* 0x0000000000608947 */ /* 0x000fea0003800000 */
[----:B------:R-:W-:Y:S01]  /*4510*/  UMOV UR4, 0x10 ;  /* 0x0000001000047882 */ /* 0x000fe20000000000 */
[----:B------:R-:W-:Y:S01]  /*4520*/  HFMA2 R0, -RZ, RZ, 0, 5.9604644775390625e-08 ;  /* 0x00000001ff007431 */ /* 0x000fe200000001ff */
[----:B------:R-:W-:-:S03]  /*4530*/  MOV R3, 0xffff ;  /* 0x0000ffff00037802 */ /* 0x000fc60000000f00 */
[----:B------:R-:W-:Y:S04]  /*4540*/  DEPBAR.LE SB2, 0x36 ;  /* 0x0000ad800000791a */ /* 0x000fe80000000000 */
[----:B------:R-:W2:Y:S02]  /*4550*/  UTCATOMSWS.FIND_AND_SET.ALIGN UP0, UR4, UR4 ;  /* 0x00000004000475e3 */ /* 0x000ea40008000800 */
[----:B--2---:R-:W-:Y:S01]  /*4560*/  MOV R4, UR4 ;  /* 0x0000000400047c02 */ /* 0x004fe20008000f00 */
[----:B------:R-:W-:Y:S06]  /*4570*/  BRA.U UP0, `(.L_x_91) ;  /* 0x0000000100187547 */ /* 0x000fec000b800000 */
.L_x_92:
[----:B------:R-:W-:Y:S05]  /*4580*/  NANOSLEEP 0x64 ;  /* 0x000000640000795d */ /* 0x000fea0003800000 */
[----:B------:R-:W-:-:S05]  /*4590*/  UMOV UR4, 0x10 ;  /* 0x0000001000047882 */ /* 0x000fca0000000000 */
[----:B------:R-:W-:Y:S04]  /*45a0*/  DEPBAR.LE SB2, 0x36 ;  /* 0x0000ad800000791a */ /* 0x000fe80000000000 */
[----:B------:R-:W2:Y:S02]  /*45b0*/  UTCATOMSWS.FIND_AND_SET.ALIGN UP0, UR4, UR4 ;  /* 0x00000004000475e3 */ /* 0x000ea40008000800 */
[----:B--2---:R-:W-:Y:S01]  /*45c0*/  MOV R4, UR4 ;  /* 0x0000000400047c02 */ /* 0x004fe20008000f00 */
[----:B------:R-:W-:Y:S05]  /*45d0*/  BRA.U !UP0, `(.L_x_92) ;  /* 0xfffffffd08e87547 */ /* 0x000fea000b83ffff */
.L_x_91:
[-C--:B------:R-:W-:Y:S02]  /*45e0*/  SHF.L.U32 R3, R3, R4.reuse, RZ ;  /* 0x0000000403037219 */ /* 0x080fe400000006ff */
[----:B------:R-:W-:Y:S01]  /*45f0*/  SHF.L.U32 R0, R0, R4, RZ ;  /* 0x0000000400007219 */ /* 0x000fe200000006ff */
[----:B------:R-:W-:Y:S02]  /*4600*/  IMAD.SHL.U32 R4, R4, 0x20, RZ ;  /* 0x0000002004047824 */ /* 0x000fe400078e00ff */
[----:B------:R2:W-:Y:S04]  /*4610*/  ATOMS.OR RZ, [UR5+0x14], R3 ;  /* 0x00001403ffff798c */ /* 0x0005e8000b000005 */
[----:B------:R2:W-:Y:S04]  /*4620*/  ATOMS.OR RZ, [UR5+0x18], R0 ;  /* 0x00001800ffff798c */ /* 0x0005e8000b000005 */
[----:B------:R2:W-:Y:S01]  /*4630*/  STS [UR6+0x320], R4 ;  /* 0x00032004ff007988 */ /* 0x0005e20008000806 */
[----:B------:R-:W-:Y:S05]  /*4640*/  BRA `(.L_x_90) ;  /* 0x0000000000107947 */ /* 0x000fea0003800000 */
.L_x_89:
[----:B------:R-:W-:Y:S02]  /*4650*/  MOV R0, 0xffffffff ;  /* 0xffffffff00007802 */ /* 0x000fe40000000f00 */
[----:B------:R-:W-:-:S03]  /*4660*/  MOV R4, 0x4690 ;  /* 0x0000469000047802 */ /* 0x000fc60000000f00 */
[----:B------:R2:W-:Y:S04]  /*4670*/  STS [UR6+0x320], R0 ;  /* 0x00032000ff007988 */ /* 0x0005e80008000806 */
[----:B-12--5:R-:W-:Y:S05]  /*4680*/  CALL.REL.NOINC `($__internal_1_$__cuda_sm10x_tcgen05_guardrail_trap_phase_invalid_during_alloc) ;  /* 0x0000004800dc7944 */ /* 0x026fea0003c00000 */
.L_x_90:
[----:B------:R-:W-:Y:S05]  /*4690*/  WARPSYNC.ALL ;  /* 0x0000000000007948 */ /* 0x000fea0003800000 */
[----:B------:R-:W3:Y:S01]  /*46a0*/  S2UR UR4, SR_CgaCtaId ;  /* 0x00000000000479c3 */ /* 0x000ee20000008800 */
[----:B------:R-:W-:Y:S01]  /*46b0*/  UMOV UR17, 0x400 ;  /* 0x0000040000117882 */ /* 0x000fe20000000000 */
[----:B------:R-:W-:-:S06]  /*46c0*/  NOP ;  /* 0x0000000000007918 */ /* 0x000fcc0000000000 */
[----:B------:R-:W-:Y:S06]  /*46d0*/  BAR.ARV 0x6, 0xa0 ;  /* 0x0182800000007b1d */ /* 0x000fec0000002000 */
[----:B------:R-:W4:Y:S01]  /*46e0*/  LDCU UR5, c[0x0][0x38c] ;  /* 0x00007180ff0577ac */ /* 0x000f220008000800 */
[----:B------:R-:W-:Y:S01]  /*46f0*/  LOP3.LUT R2, R2, 0xffff, RZ, 0xc0, !PT ;  /* 0x0000ffff02027812 */ /* 0x000fe200078ec0ff */
[----:B------:R-:W-:Y:S01]  /*4700*/  IMAD.MOV.U32 R11, RZ, RZ, 0x1 ;  /* 0x00000001ff0b7424 */ /* 0x000fe200078e00ff */
[----:B------:R-:W-:Y:S01]  /*4710*/  CS2R R8, SRZ ;  /* 0x0000000000087805 */ /* 0x000fe2000001ff00 */
[----:B------:R-:W1:Y:S01]  /*4720*/  LDCU UR8, c[0x0][0x38c] ;  /* 0x00007180ff0877ac */ /* 0x000e620008000800 */
[----:B------:R-:W-:Y:S01]  /*4730*/  R2UR UR19, R2 ;  /* 0x00000000021372ca */ /* 0x000fe200000e0000 */
[----:B------:R-:W-:Y:S01]  /*4740*/  IMAD.MOV.U32 R10, RZ, RZ, RZ ;  /* 0x000000ffff0a7224 */ /* 0x000fe200078e00ff */
[----:B------:R-:W-:Y:S01]  /*4750*/  UMOV UR22, URZ ;  /* 0x000000ff00167c82 */ /* 0x000fe20008000000 */
[----:B------:R-:W-:Y:S01]  /*4760*/  UMOV UR14, URZ ;  /* 0x000000ff000e7c82 */ /* 0x000fe20008000000 */
[----:B---3--:R-:W-:Y:S01]  /*4770*/  ULEA UR17, UR4, UR17, 0x18 ;  /* 0x0000001104117291 */ /* 0x008fe2000f8ec0ff */
[----:B------:R-:W-:Y:S01]  /*4780*/  UMOV UR26, 0x0 ;  /* 0x00000000001a7882 */ /* 0x000fe20000000000 */
[----:B------:R-:W-:-:S02]  /*4790*/  UMOV UR27, 0x4080010 ;  /* 0x04080010001b7882 */ /* 0x000fc40000000000 */
[----:B------:R-:W-:Y:S02]  /*47a0*/  UIADD3 UR6, UPT, UPT, UR17, 0x2600, URZ ;  /* 0x0000260011067890 */ /* 0x000fe4000fffe0ff */
[----:B------:R-:W-:Y:S02]  /*47b0*/  UIADD3 UR7, UPT, UPT, UR17, 0x26600, URZ ;  /* 0x0002660011077890 */ /* 0x000fe4000fffe0ff */
[----:B----4-:R-:W-:Y:S01]  /*47c0*/  UIADD3 UR5, UPT, UPT, UR5, 0x1f, URZ ;  /* 0x0000001f05057890 */ /* 0x010fe2000fffe0ff */
[----:B--2---:R-:W2:Y:S01]  /*47d0*/  LDS R0, [UR17+0x320] ;  /* 0x00032011ff007984 */ /* 0x004ea20008000800 */
[----:B------:R-:W-:Y:S02]  /*47e0*/  USHF.R.U32.HI UR6, URZ, 0x4, UR6 ;  /* 0x00000004ff067899 */ /* 0x000fe40008011606 */
[----:B------:R-:W-:Y:S02]  /*47f0*/  USHF.R.S32.HI UR4, URZ, 0x1f, UR5 ;  /* 0x0000001fff047899 */ /* 0x000fe40008011405 */
[----:B------:R-:W-:-:S02]  /*4800*/  ULOP3.LUT UR6, UR6, 0x3fff, URZ, 0xc0, !UPT ;  /* 0x00003fff06067892 */ /* 0x000fc4000f8ec0ff */
[----:B------:R-:W-:Y:S02]  /*4810*/  ULEA.HI UR4, UR4, UR5, URZ, 0x5 ;  /* 0x0000000504047291 */ /* 0x000fe4000f8f28ff */
[----:B------:R-:W-:Y:S02]  /*4820*/  USHF.R.U32.HI UR5, URZ, 0x4, UR7 ;  /* 0x00000004ff057899 */ /* 0x000fe40008011607 */
[----:B------:R-:W-:Y:S02]  /*4830*/  USHF.R.S32.HI UR28, URZ, 0x5, UR4 ;  /* 0x00000005ff1c7899 */ /* 0x000fe40008011404 */
[----:B------:R-:W-:Y:S02]  /*4840*/  ULOP3.LUT UR5, UR5, 0x3fff, URZ, 0xc0, !UPT ;  /* 0x00003fff05057892 */ /* 0x000fe4000f8ec0ff */
[----:B------:R-:W-:Y:S02]  /*4850*/  UISETP.LT.AND UP0, UPT, UR28, 0x1, UPT ;  /* 0x000000011c00788c */ /* 0x000fe4000bf01270 */
[----:B------:R-:W-:-:S02]  /*4860*/  ULOP3.LUT UR20, UR6, 0x10000, URZ, 0xfc, !UPT ;  /* 0x0001000006147892 */ /* 0x000fc4000f8efcff */
[----:B------:R-:W-:Y:S02]  /*4870*/  USEL UR29, UR28, 0x1, !UP0 ;  /* 0x000000011c1d7887 */ /* 0x000fe4000c000000 */
[----:B------:R-:W-:Y:S02]  /*4880*/  ULOP3.LUT UR21, UR5, 0x10000, URZ, 0xfc, !UPT ;  /* 0x0001000005157892 */ /* 0x000fe4000f8efcff */
[----:B------:R-:W-:Y:S02]  /*4890*/  UIADD3 UR29, UPT, UPT, -UR29, URZ, URZ ;  /* 0x000000ff1d1d7290 */ /* 0x000fe4000fffe1ff */
[----:B-1----:R-:W-:Y:S01]  /*48a0*/  UISETP.GE.AND UP4, UPT, UR8, 0x1, UPT ;  /* 0x000000010800788c */ /* 0x002fe2000bf86270 */
[----:B------:R-:W-:Y:S01]  /*48b0*/  UMOV UR24, 0x0 ;  /* 0x0000000000187882 */ /* 0x000fe20000000000 */
[----:B------:R-:W-:Y:S01]  /*48c0*/  UMOV UR25, 0x4080010 ;  /* 0x0408001000197882 */ /* 0x000fe20000000000 */
[----:B--2---:R-:W-:-:S15]  /*48d0*/  R2UR UR30, R0 ;  /* 0x00000000001e72ca */ /* 0x004fde00000e0000 */
.L_x_99:
[----:B------:R-:W-:Y:S02]  /*48e0*/  LEA R0, R10, UR17, 0x3 ;  /* 0x000000110a007c11 */ /* 0x000fe4000f8e18ff */
[----:B------:R-:W-:Y:S02]  /*48f0*/  SHF.L.U32 R2, R9, 0x1f, RZ ;  /* 0x0000001f09027819 */ /* 0x000fe400000006ff */
[----:B------:R-:W-:Y:S01]  /*4900*/  PLOP3.LUT P0, PT, PT, PT, UP4, 0x80, 0x8 ;  /* 0x000000000008781c */ /* 0x000fe20003f0f048 */
[----:B------:R-:W-:Y:S01]  /*4910*/  VIADD R3, R0, 0x280 ;  /* 0x0000028000037836 */ /* 0x000fe20000000000 */
[----:B-1----:R-:W1:Y:S02]  /*4920*/  SYNCS.PHASECHK.TRANS64.TRYWAIT P1, [R0+URZ+0x270], R2 ;  /* 0x00027002000075a7 */ /* 0x002e6400080211ff */
[----:B-1-3--:R-:W-:Y:S09]  /*4930*/  @!P1 BRA `(.L_x_93) ;  /* 0x0000004000e89947 */ /* 0x00aff20003800000 */
.L_x_221:
[----:B------:R-:W-:Y:S01]  /*4940*/  LEA R4, R10, UR17, 0x4 ;  /* 0x000000110a047c11 */ /* 0x000fe2000f8e20ff */
[----:B------:R-:W-:Y:S01]  /*4950*/  @UP4 ULEA UR4, UR14, UR17, 0x3 ;  /* 0x000000110e044291 */ /* 0x000fe2000f8e18ff */
[----:B------:R-:W-:Y:S01]  /*4960*/  PLOP3.LUT P2, PT, PT, PT, PT, 0x80, 0x8 ;  /* 0x000000000008781c */ /* 0x000fe20003f4f070 */
[----:B------:R-:W-:Y:S01]  /*4970*/  ULEA UR23, UR22, UR17, 0x3 ;  /* 0x0000001116177291 */ /* 0x000fe2000f8e18ff */
[----:B------:R-:W-:Y:S02]  /*4980*/  PRMT R3, RZ, 0x654, R3 ;  /* 0x00000654ff037816 */ /* 0x000fe40000000003 */
[----:B------:R-:W2:Y:S01]  /*4990*/  LDS.128 R4, [R4+0x300] ;  /* 0x0003000004047984 */ /* 0x000ea20000000c00 */
[----:B-1----:R-:W-:Y:S02]  /*49a0*/  @P0 SHF.L.U32 R2, R8, 0x1f, RZ ;  /* 0x0000001f08020819 */ /* 0x002fe400000006ff */
[----:B------:R-:W-:Y:S01]  /*49b0*/  SHF.L.U32 R0, R11, 0x1f, RZ ;  /* 0x0000001f0b007819 */ /* 0x000fe200000006ff */
[----:B------:R-:W-:Y:S01]  /*49c0*/  @!PT LDS RZ, [RZ] ;  /* 0x00000000fffff984 */ /* 0x000fe20000000800 */
[----:B------:R-:W-:Y:S01]  /*49d0*/  @!PT LDS RZ, [RZ] ;  /* 0x00000000fffff984 */ /* 0x000fe20000000800 */
[----:B------:R-:W-:Y:S01]  /*49e0*/  @!PT LDS RZ, [RZ] ;  /* 0x00000000fffff984 */ /* 0x000fe20000000800 */
[----:B------:R-:W-:Y:S01]  /*49f0*/  @!PT LDS RZ, [RZ] ;  /* 0x00000000fffff984 */ /* 0x000fe20000000800 */
[----:B------:R1:W-:Y:S06]  /*4a00*/  MEMBAR.ALL.CTA ;  /* 0x0000000000007992 */ /* 0x0003ec0000008000 */
[----:B-1----:R-:W1:Y:S02]  /*4a10*/  FENCE.VIEW.ASYNC.S ;  /* 0x00000000000073c6 */ /* 0x002e640000000000 */
[----:B-1----:R1:W-:Y:S01]  /*4a20*/  SYNCS.ARRIVE.TRANS64.RED.A1T0 RZ, [R3+URZ], RZ ;  /* 0x000000ff03ff79a7 */ /* 0x0023e200081004ff */
[----:B------:R1:W3:Y:S01]  /*4a30*/  @P0 SYNCS.PHASECHK.TRANS64.TRYWAIT P2, [UR4], R2 ;  /* 0x00000002ff0005a7 */ /* 0x0002e20008041104 */
[----:B------:R-:W-:Y:S01]  /*4a40*/  ULEA.HI UR4, UR22, UR22, URZ, 0x1 ;  /* 0x0000001616047291 */ /* 0x000fe2000f8f08ff */
[----:B--2---:R-:W-:-:S03]  /*4a50*/  LOP3.LUT P1, RZ, R6, 0x1, RZ, 0xc0, !PT ;  /* 0x0000000106ff7812 */ /* 0x004fc6000782c0ff */
[----:B------:R-:W-:Y:S02]  /*4a60*/  USHF.L.U32 UR18, UR4, 0x4, URZ ;  /* 0x0000000404127899 */ /* 0x000fe400080006ff */
[----:B------:R-:W-:Y:S02]  /*4a70*/  ULOP3.LUT UR4, UR4, 0xffe, URZ, 0xc0, !UPT ;  /* 0x00000ffe04047892 */ /* 0x000fe4000f8ec0ff */
[----:B------:R-:W-:Y:S02]  /*4a80*/  ULOP3.LUT UR18, UR18, 0xffffffe0, URZ, 0xc0, !UPT ;  /* 0xffffffe012127892 */ /* 0x000fe4000f8ec0ff */
[----:B------:R-:W-:Y:S02]  /*4a90*/  UIADD3 UR4, UPT, UPT, -UR4, UR22, URZ ;  /* 0x0000001604047290 */ /* 0x000fe4000fffe1ff */
[----:B------:R-:W-:Y:S01]  /*4aa0*/  UIADD3 UR18, UPT, UPT, UR30, UR18, URZ ;  /* 0x000000121e127290 */ /* 0x000fe2000fffe0ff */
[----:B------:R-:W2:Y:S03]  /*4ab0*/  SYNCS.PHASECHK.TRANS64.TRYWAIT P0, [UR23+0x2b0], R0 ;  /* 0x0002b000ff0075a7 */ /* 0x000ea60008001117 */
[----:B------:R-:W-:Y:S01]  /*4ac0*/  ULEA UR18, UR4, UR18, 0x14 ;  /* 0x0000001204127291 */ /* 0x000fe2000f8ea0ff */
[----:B-123--:R-:W-:Y:S11]  /*4ad0*/  @!P0 BRA `(.L_x_94) ;  /* 0x0000004000948947 */ /* 0x00eff60003800000 */
.L_x_223:
[----:B------:R-:W-:Y:S01]  /*4ae0*/  IADD3 R10, PT, PT, R10, 0x1, RZ ;  /* 0x000000010a0a7810 */ /* 0x000fe20007ffe0ff */
[----:B------:R-:W-:Y:S06]  /*4af0*/  BRA.U !UP4, `(.L_x_95) ;  /* 0x000000010c987547 */ /* 0x000fec000b800000 */
[----:B------:R-:W-:Y:S01]  /*4b00*/  UPLOP3.LUT UP2, UPT, UPT, UPT, UPT, 0x40, 0x4 ;  /* 0x000000000004789c */ /* 0x000fe20003f4e870 */
[----:B------:R-:W-:Y:S01]  /*4b10*/  UMOV UR16, UR29 ;  /* 0x0000001d00107c82 */ /* 0x000fe20008000000 */
[----:B------:R-:W-:Y:S01]  /*4b20*/  UMOV UR15, UR28 ;  /* 0x0000001c000f7c82 */ /* 0x000fe20008000000 */
[----:B------:R-:W-:-:S08]  /*4b30*/  UMOV UR6, UR14 ;  /* 0x0000000e00067c82 */ /* 0x000fd00008000000 */
.L_x_98:
[----:B------:R-:W-:Y:S02]  /*4b40*/  UIADD3 UR16, UPT, UPT, UR16, 0x1, URZ ;  /* 0x0000000110107890 */ /* 0x000fe4000fffe0ff */
[----:B--2---:R-:W-:Y:S02]  /*4b50*/  ULEA UR5, UR6, UR17, 0x3 ;  /* 0x0000001106057291 */ /* 0x004fe4000f8e18ff */
[----:B------:R-:W-:Y:S01]  /*4b60*/  UISETP.NE.AND UP3, UPT, UR16, URZ, UPT ;  /* 0x000000ff1000728c */ /* 0x000fe2000bf65270 */
[----:B---3--:R-:W-:Y:S10]  /*4b70*/  @P2 BRA `(.L_x_96) ;  /* 0x00000000000c2947 */ /* 0x008ff40003800000 */
[----:B-1----:R-:W-:Y:S04]  /*4b80*/  SHF.L.U32 R2, R8, 0x1f, RZ ;  /* 0x0000001f08027819 */ /* 0x002fe800000006ff */
[----:B------:R-:W1:Y:S02]  /*4b90*/  SYNCS.PHASECHK.TRANS64.TRYWAIT P0, [UR5], R2 ;  /* 0x00000002ff0075a7 */ /* 0x000e640008001105 */
[----:B-1----:R-:W-:Y:S05]  /*4ba0*/  @!P0 BRA `(.L_x_97) ;  /* 0x0000004000788947 */ /* 0x002fea0003800000 */
.L_x_96:
[----:B------:R-:W-:Y:S01]  /*4bb0*/  UISETP.NE.AND UP0, UPT, UR15, 0x1, UPT ;  /* 0x000000010f00788c */ /* 0x000fe2000bf05270 */
[----:B------:R-:W-:Y:S01]  /*4bc0*/  PLOP3.LUT P2, PT, PT, PT, PT, 0x80, 0x8 ;  /* 0x000000000008781c */ /* 0x000fe20003f4f070 */
[----:B------:R-:W-:Y:S02]  /*4bd0*/  UIADD3 UR4, UPT, UPT, UR6, 0x1, URZ ;  /* 0x0000000106047890 */ /* 0x000fe4000fffe0ff */
[----:B------:R-:W-:Y:S02]  /*4be0*/  ULEA UR12, UR6, UR21, 0x7 ;  /* 0x00000015060c7291 */ /* 0x000fe4000f8e38ff */
[----:B------:R-:W-:Y:S01]  /*4bf0*/  UISETP.NE.AND UP1, UPT, UR4, 0x24, UPT ;  /* 0x000000240400788c */ /* 0x000fe2000bf25270 */
[----:B------:R-:W-:Y:S01]  /*4c00*/  PLOP3.LUT P0, PT, PT, PT, UP0, 0x80, 0x8 ;  /* 0x000000000008781c */ /* 0x000fe20003f0f008 */
[----:B------:R-:W-:Y:S02]  /*4c10*/  UIADD3 UR10, UPT, UPT, UR12, 0x2, URZ ;  /* 0x000000020c0a7890 */ /* 0x000fe4000fffe0ff */
[----:B------:R-:W-:Y:S02]  /*4c20*/  USEL UR7, URZ, 0x1, UP1 ;  /* 0x00000001ff077887 */ /* 0x000fe40008800000 */
[----:B------:R-:W-:Y:S02]  /*4c30*/  USEL UR14, UR4, URZ, UP1 ;  /* 0x000000ff040e7287 */ /* 0x000fe40008800000 */
[----:B------:R-:W-:Y:S02]  /*4c40*/  UIADD3 UR15, UPT, UPT, UR15, -0x1, URZ ;  /* 0xffffffff0f0f7890 */ /* 0x000fe4000fffe0ff */
[----:B------:R-:W-:Y:S01]  /*4c50*/  @UP0 ULEA UR4, UR14, UR17, 0x3 ;  /* 0x000000110e040291 */ /* 0x000fe2000f8e18ff */
[----:B------:R-:W-:Y:S01]  /*4c60*/  LOP3.LUT R8, R8, UR7, RZ, 0x3c, !PT ;  /* 0x0000000708087c12 */ /* 0x000fe2000f8e3cff */
[----:B------:R-:W-:Y:S01]  /*4c70*/  UIADD3 UR7, UPT, UPT, UR5, 0x120, URZ ;  /* 0x0000012005077890 */ /* 0x000fe2000fffe0ff */
[----:B------:R-:W-:Y:S02]  /*4c80*/  UMOV UR13, 0x80004020 ;  /* 0x80004020000d7882 */ /* 0x000fe40000000000 */
[----:B-1----:R-:W-:Y:S01]  /*4c90*/  @P0 SHF.L.U32 R0, R8, 0x1f, RZ ;  /* 0x0000001f08000819 */ /* 0x002fe200000006ff */
[----:B------:R-:W-:Y:S01]  /*4ca0*/  UMOV UR5, 0x80004020 ;  /* 0x8000402000057882 */ /* 0x000fe20000000000 */
[----:B------:R-:W-:Y:S01]  /*4cb0*/  UMOV UR11, 0x80004020 ;  /* 0x80004020000b7882 */ /* 0x000fe20000000000 */
[----:B------:R-:W-:Y:S01]  /*4cc0*/  UMOV UR9, 0x80004020 ;  /* 0x8000402000097882 */ /* 0x000fe20000000000 */
[----:B------:R2:W3:Y:S01]  /*4cd0*/  @P0 SYNCS.PHASECHK.TRANS64.TRYWAIT P2, [UR4], R0 ;  /* 0x00000000ff0005a7 */ /* 0x0004e20008041104 */
[----:B------:R-:W-:Y:S03]  /*4ce0*/  ULEA UR4, UR6, UR20, 0x8 ;  /* 0x0000001406047291 */ /* 0x000fe6000f8e40ff */
[----:B------:R-:W-:Y:S01]  /*4cf0*/  UMOV UR6, UR14 ;  /* 0x0000000e00067c82 */ /* 0x000fe20008000000 */
[----:B------:R-:W-:Y:S05]  /*4d00*/  UIADD3 UR8, UPT, UPT, UR4, 0x2, URZ ;  /* 0x0000000204087890 */ /* 0x000fea000fffe0ff */
[----:B------:R2:W-:Y:S01]  /*4d10*/  UTCHMMA gdesc[UR4], gdesc[UR12], tmem[UR18], tmem[UR26], idesc[UR27], UP2 ;  /* 0x00ff1a0c040075ea */ /* 0x0005e20009000012 */
[----:B------:R-:W-:Y:S03]  /*4d20*/  UPLOP3.LUT UP2, UPT, UPT, UPT, UPT, 0x80, 0x8 ;  /* 0x000000000008789c */ /* 0x000fe60003f4f070 */
[----:B------:R2:W-:Y:S01]  /*4d30*/  UTCHMMA gdesc[UR8], gdesc[UR10], tmem[UR18], tmem[UR24], idesc[UR25], UPT ;  /* 0x00ff180a080075ea */ /* 0x0005e2000b800012 */
[----:B------:R2:W-:Y:S01]  /*4d40*/  UTCBAR.MULTICAST [UR7], URZ, UR19 ;  /* 0x000000ff070073e9 */ /* 0x0005e20008000813 */
[----:B------:R-:W-:Y:S06]  /*4d50*/  BRA.U UP3, `(.L_x_98) ;  /* 0xfffffffd03787547 */ /* 0x000fec000b83ffff */
.L_x_95:
[----:B--2---:R-:W-:Y:S01]  /*4d60*/  UIADD3 UR4, UPT, UPT, UR22, 0x1, URZ ;  /* 0x0000000116047890 */ /* 0x004fe2000fffe0ff */
[C---:B------:R-:W-:Y:S01]  /*4d70*/  ISETP.NE.AND P0, PT, R10.reuse, 0x2, PT ;  /* 0x000000020a00780c */ /* 0x040fe20003f05270 */
[----:B------:R-:W-:Y:S02]  /*4d80*/  UIADD3 UR5, UPT, UPT, UR23, 0x290, URZ ;  /* 0x0000029017057890 */ /* 0x000fe4000fffe0ff */
[----:B------:R-:W-:Y:S01]  /*4d90*/  UISETP.NE.AND UP0, UPT, UR4, 0x4, UPT ;  /* 0x000000040400788c */ /* 0x000fe2000bf05270 */
[----:B-1----:R-:W-:Y:S02]  /*4da0*/  SEL R0, RZ, 0x1, P0 ;  /* 0x00000001ff007807 */ /* 0x002fe40000000000 */
[----:B------:R-:W-:Y:S01]  /*4db0*/  SEL R10, R10, RZ, P0 ;  /* 0x000000ff0a0a7207 */ /* 0x000fe20000000000 */
[----:B------:R-:W-:Y:S01]  /*4dc0*/  USEL UR6, URZ, 0x1, UP0 ;  /* 0x00000001ff067887 */ /* 0x000fe20008000000 */
[----:B------:R-:W-:Y:S01]  /*4dd0*/  LOP3.LUT R9, R9, R0, RZ, 0x3c, !PT ;  /* 0x0000000009097212 */ /* 0x000fe200078e3cff */
[----:B------:R-:W-:Y:S01]  /*4de0*/  USEL UR22, UR4, URZ, UP0 ;  /* 0x000000ff04167287 */ /* 0x000fe20008000000 */
[----:B------:R1:W-:Y:S03]  /*4df0*/  UTCBAR [UR5], URZ ;  /* 0x000000ff050073e9 */ /* 0x0003e600080000ff */
[----:B------:R-:W-:Y:S01]  /*4e00*/  LOP3.LUT R11, R11, UR6, RZ, 0x3c, !PT ;  /* 0x000000060b0b7c12 */ /* 0x000fe2000f8e3cff */
[----:B------:R-:W-:Y:S07]  /*4e10*/  @P1 BRA `(.L_x_99) ;  /* 0xfffffff800b01947 */ /* 0x000fee000383ffff */
[----:B------:R-:W2:Y:S01]  /*4e20*/  S2UR UR8, SR_CgaCtaId ;  /* 0x00000000000879c3 */ /* 0x000ea20000008800 */
[----:B------:R-:W-:Y:S01]  /*4e30*/  ELECT P0, URZ, PT ;  /* 0x0000000000ff782f */ /* 0x000fe20003800000 */
[----:B------:R-:W-:Y:S01]  /*4e40*/  IMAD.MOV.U32 R0, RZ, RZ, 0x1 ;  /* 0x00000001ff007424 */ /* 0x000fe200078e00ff */
[----:B------:R-:W-:Y:S01]  /*4e50*/  UIADD3 UR17, UPT, UPT, UR17, 0x2b0, URZ ;  /* 0x000002b011117890 */ /* 0x000fe2000fffe0ff */
[----:B------:R-:W-:Y:S01]  /*4e60*/  SHF.L.U32 R2, R11, 0x1f, RZ ;  /* 0x0000001f0b027819 */ /* 0x000fe200000006ff */
[----:B------:R-:W-:-:S03]  /*4e70*/  UMOV UR4, 0x40 ;  /* 0x0000004000047882 */ /* 0x000fc60000000000 */
[----:B------:R-:W-:Y:S01]  /*4e80*/  UVIRTCOUNT.DEALLOC.SMPOOL 0x80 ;  /* 0x000000800000784c */ /* 0x000fe20000000000 */
[----:B--2---:R-:W-:Y:S02]  /*4e90*/  ULEA UR8, UR8, UR4, 0x18 ;  /* 0x0000000408087291 */ /* 0x004fe4000f8ec0ff */
[----:B------:R-:W-:-:S07]  /*4ea0*/  ULEA UR4, UR22, UR17, 0x3 ;  /* 0x0000001116047291 */ /* 0x000fce000f8e18ff */
[----:B------:R2:W-:Y:S02]  /*4eb0*/  @P0 STS.U8 [UR8+0x1c], R0 ;  /* 0x00001c00ff000988 */ /* 0x0005e40008000008 */
[----:B------:R-:W4:Y:S02]  /*4ec0*/  SYNCS.PHASECHK.TRANS64.TRYWAIT P0, [UR4], R2 ;  /* 0x00000002ff0075a7 */ /* 0x000f240008001104 */
[----:B--2-4-:R-:W-:Y:S05]  /*4ed0*/  @!P0 BRA `(.L_x_100) ;  /* 0x0000003c00c48947 */ /* 0x014fea0003800000 */
.L_x_226:
[----:B------:R-:W-:-:S04]  /*4ee0*/  UIADD3 UR4, UPT, UPT, UR22, 0x1, URZ ;  /* 0x0000000116047890 */ /* 0x000fc8000fffe0ff */
[----:B------:R-:W-:-:S04]  /*4ef0*/  UISETP.NE.AND UP0, UPT, UR4, 0x4, UPT ;  /* 0x000000040400788c */ /* 0x000fc8000bf05270 */
[----:B------:R-:W-:Y:S02]  /*4f00*/  USEL UR6, URZ, 0x1, UP0 ;  /* 0x00000001ff067887 */ /* 0x000fe40008000000 */
[----:B------:R-:W-:-:S04]  /*4f10*/  USEL UR4, UR4, URZ, UP0 ;  /* 0x000000ff04047287 */ /* 0x000fc80008000000 */
[----:B-1----:R-:W-:Y:S01]  /*4f20*/  ULEA UR5, UR4, UR17, 0x3 ;  /* 0x0000001104057291 */ /* 0x002fe2000f8e18ff */
[----:B--2---:R-:W-:-:S04]  /*4f30*/  LOP3.LUT R2, R11, UR6, RZ, 0x3c, !PT ;  /* 0x000000060b027c12 */ /* 0x004fc8000f8e3cff */
[----:B------:R-:W-:-:S04]  /*4f40*/  SHF.L.U32 R3, R2, 0x1f, RZ ;  /* 0x0000001f02037819 */ /* 0x000fc800000006ff */
[----:B------:R-:W1:Y:S02]  /*4f50*/  SYNCS.PHASECHK.TRANS64.TRYWAIT P0, [UR5], R3 ;  /* 0x00000003ff0075a7 */ /* 0x000e640008001105 */
[----:B-1----:R-:W-:Y:S05]  /*4f60*/  @!P0 BRA `(.L_x_101) ;  /* 0x0000003c00b88947 */ /* 0x002fea0003800000 */
.L_x_228:
        /* <DEDUP_REMOVED lines=9> */
.L_x_230:
[----:B------:R-:W-:-:S04]  /*5000*/  UIADD3 UR4, UPT, UPT, UR4, 0x1, URZ ;  /* 0x0000000104047890 */ /* 0x000fc8000fffe0ff */
[----:B------:R-:W-:-:S04]  /*5010*/  UISETP.NE.AND UP0, UPT, UR4, 0x4, UPT ;  /* 0x000000040400788c */ /* 0x000fc8000bf05270 */
[----:B------:R-:W-:Y:S02]  /*5020*/  USEL UR5, URZ, 0x1, UP0 ;  /* 0x00000001ff057887 */ /* 0x000fe40008000000 */
[----:B------:R-:W-:-:S04]  /*5030*/  USEL UR4, UR4, URZ, UP0 ;  /* 0x000000ff04047287 */ /* 0x000fc80008000000 */
[----:B------:R-:W-:Y:S01]  /*5040*/  ULEA UR4, UR4, UR17, 0x3 ;  /* 0x0000001104047291 */ /* 0x000fe2000f8e18ff */
[----:B------:R-:W-:-:S04]  /*5050*/  LOP3.LUT R2, R2, UR5, RZ, 0x3c, !PT ;  /* 0x0000000502027c12 */ /* 0x000fc8000f8e3cff */
[----:B------:R-:W-:-:S04]  /*5060*/  SHF.L.U32 R2, R2, 0x1f, RZ ;  /* 0x0000001f02027819 */ /* 0x000fc800000006ff */
[----:B------:R-:W2:Y:S02]  /*5070*/  SYNCS.PHASECHK.TRANS64.TRYWAIT P0, [UR4], R2 ;  /* 0x00000002ff0075a7 */ /* 0x000ea40008001104 */
[----:B--2---:R-:W-:Y:S05]  /*5080*/  @!P0 BRA `(.L_x_103) ;  /* 0x0000003c00a08947 */ /* 0x004fea0003800000 */
.L_x_232:
[----:B------:R-:W-:Y:S01]  /*5090*/  NOP ;  /* 0x0000000000007918 */ /* 0x000fe20000000000 */
[----:B-1----:R-:W1:Y:S01]  /*50a0*/  LDS R0, [UR8+0x14] ;  /* 0x00001408ff007984 */ /* 0x002e620008000800 */
[----:B------:R-:W-:Y:S01]  /*50b0*/  ULOP3.LUT UR4, UR30, 0xffff, URZ, 0xc0, !UPT ;  /* 0x0000ffff1e047892 */ /* 0x000fe2000f8ec0ff */
[----:B------:R-:W-:Y:S01]  /*50c0*/  UMOV UR5, 0xffff ;  /* 0x0000ffff00057882 */ /* 0x000fe20000000000 */
[----:B------:R-:W-:Y:S02]  /*50d0*/  UMOV UR6, 0x1 ;  /* 0x0000000100067882 */ /* 0x000fe40000000000 */
[----:B------:R-:W-:-:S04]  /*50e0*/  USHF.R.U32.HI UR4, URZ, 0x5, UR4 ;  /* 0x00000005ff047899 */ /* 0x000fc80008011604 */
[----:B------:R-:W-:Y:S02]  /*50f0*/  USHF.L.U32 UR5, UR5, UR4, URZ ;  /* 0x0000000405057299 */ /* 0x000fe400080006ff */
[----:B------:R-:W-:-:S04]  /*5100*/  USHF.L.U32 UR4, UR6, UR4, URZ ;  /* 0x0000000406047299 */ /* 0x000fc800080006ff */
[----:B-1----:R-:W-:-:S04]  /*5110*/  LOP3.LUT R0, R0, UR5, RZ, 0xc0, !PT ;  /* 0x0000000500007c12 */ /* 0x002fc8000f8ec0ff */
[----:B------:R-:W-:-:S13]  /*5120*/  ISETP.NE.AND P0, PT, R0, UR5, PT ;  /* 0x0000000500007c0c */ /* 0x000fda000bf05270 */
[----:B------:R-:W-:Y:S05]  /*5130*/  @P0 BRA `(.L_x_104) ;  /* 0x0000000000580947 */ /* 0x000fea0003800000 */
[----:B------:R-:W1:Y:S02]  /*5140*/  LDS R0, [UR8+0x18] ;  /* 0x00001808ff007984 */ /* 0x000e640008000800 */
[----:B-1----:R-:W-:-:S04]  /*5150*/  LOP3.LUT R0, R0, UR4, RZ, 0xc0, !PT ;  /* 0x0000000400007c12 */ /* 0x002fc8000f8ec0ff */
[----:B------:R-:W-:-:S13]  /*5160*/  ISETP.NE.AND P0, PT, R0, UR4, PT ;  /* 0x0000000400007c0c */ /* 0x000fda000bf05270 */
[----:B------:R-:W-:Y:S05]  /*5170*/  @P0 BRA `(.L_x_105) ;  /* 0x00000000003c0947 */ /* 0x000fea0003800000 */
[----:B------:R-:W1:Y:S01]  /*5180*/  S2R R2, SR_LANEID ;  /* 0x0000000000027919 */ /* 0x000e620000000000 */
[----:B------:R-:W-:-:S06]  /*5190*/  ULOP3.LUT UR5, URZ, UR5, URZ, 0x33, !UPT ;  /* 0x00000005ff057292 */ /* 0x000fcc000f8e33ff */
[----:B------:R-:W-:-:S04]  /*51a0*/  IMAD.U32 R0, RZ, RZ, UR5 ;  /* 0x00000005ff007e24 */ /* 0x000fc8000f8e00ff */
[----:B------:R2:W4:Y:S02]  /*51b0*/  REDUX UR7, R0 ;  /* 0x00000000000773c4 */ /* 0x0005240000000000 */
[----:B------:R1:W-:Y:S01]  /*51c0*/  UTCATOMSWS.AND URZ, UR5 ;  /* 0x0000000500ff79e3 */ /* 0x0003e20008000000 */
[----:B--2---:R-:W-:Y:S01]  /*51d0*/  LOP3.LUT R0, RZ, UR4, RZ, 0x33, !PT ;  /* 0x00000004ff007c12 */ /* 0x004fe2000f8e33ff */
[----:B------:R-:W-:Y:S02]  /*51e0*/  VOTEU.ANY UR4, UPT, PT ;  /* 0x0000000000047886 */ /* 0x000fe400038e0100 */
[----:B------:R-:W-:Y:S02]  /*51f0*/  UFLO.U32 UR4, UR4 ;  /* 0x00000004000472bd */ /* 0x000fe400080e0000 */
[----:B------:R-:W2:Y:S04]  /*5200*/  REDUX UR6, R0 ;  /* 0x00000000000673c4 */ /* 0x000ea80000000000 */
[----:B-1----:R-:W-:-:S02]  /*5210*/  ISETP.EQ.U32.AND P0, PT, R2, UR4, PT ;  /* 0x0000000402007c0c */ /* 0x002fc4000bf02070 */
[----:B----4-:R-:W-:-:S11]  /*5220*/  MOV R2, UR7 ;  /* 0x0000000700027c02 */ /* 0x010fd60008000f00 */
[----:B------:R1:W-:Y:S01]  /*5230*/  @P0 ATOMS.AND RZ, [UR8+0x14], R2 ;  /* 0x00001402ffff098c */ /* 0x0003e2000a800008 */
[----:B--2---:R-:W-:-:S05]  /*5240*/  IMAD.U32 R0, RZ, RZ, UR6 ;  /* 0x00000006ff007e24 */ /* 0x004fca000f8e00ff */
[----:B------:R1:W-:Y:S01]  /*5250*/  @P0 ATOMS.AND RZ, [UR8+0x18], R0 ;  /* 0x00001800ffff098c */ /* 0x0003e2000a800008 */
[----:B------:R-:W-:Y:S05]  /*5260*/  BRA `(.L_x_106) ;  /* 0x0000000000147947 */ /* 0x000fea0003800000 */
.L_x_105:
[----:B------:R-:W-:Y:S02]  /*5270*/  MOV R2, 0x5290 ;  /* 0x0000529000027802 */ /* 0x000fe40000000f00 */
[----:B---3-5:R-:W-:Y:S05]  /*5280*/  CALL.REL.NOINC `($__internal_0_$__cuda_sm10x_tcgen05_guardrail_trap_col_being_dealloced_not_returned_by_alloc) ;  /* 0x0000003c00d07944 */ /* 0x028fea0003c00000 */
[----:B------:R-:W-:Y:S05]  /*5290*/  BRA `(.L_x_106) ;  /* 0x0000000000087947 */ /* 0x000fea0003800000 */
.L_x_104:
[----:B------:R-:W-:Y:S02]  /*52a0*/  MOV R2, 0x52c0 ;  /* 0x000052c000027802 */ /* 0x000fe40000000f00 */
[----:B---3-5:R-:W-:Y:S05]  /*52b0*/  CALL.REL.NOINC `($__internal_2_$__cuda_sm10x_tcgen05_guardrail_trap_unallocated_columns_being_dealloced) ;  /* 0x0000003c00dc7944 */ /* 0x028fea0003c00000 */
.L_x_106:
[----:B------:R-:W-:Y:S01]  /*52c0*/  NOP ;  /* 0x0000000000007918 */ /* 0x000fe20000000000 */
[----:B------:R-:W-:Y:S05]  /*52d0*/  EXIT ;  /* 0x000000000000794d */ /* 0x000fea0003800000 */
.L_x_88:
[----:B------:R-:W-:-:S09]  /*52e0*/  UISETP.NE.OR UP0, UPT, UR18, 0x3, !UP3 ;  /* 0x000000031200788c */ /* 0x000fd2000df05670 */
[----:B------:R-:W-:Y:S05]  /*52f0*/  BRA.U UP0, `(.L_x_107) ;  /* 0x0000000d00807547 */ /* 0x000fea000b800000 */
[----:B------:R-:W2:Y:S01]  /*5300*/  LDCU.64 UR4, c[0x0][0x888] ;  /* 0x00011100ff0477ac */ /* 0x000ea20008000a00 */
[----:B------:R-:W3:Y:S01]  /*5310*/  S2UR UR6, SR_CgaCtaId ;  /* 0x00000000000679c3 */ /* 0x000ee20000008800 */
[----:B------:R-:W-:Y:S02]  /*5320*/  HFMA2 R9, -RZ, RZ, 0, 0 ;  /* 0x00000000ff097431 */ /* 0x000fe400000001ff */
[----:B------:R-:W-:Y:S01]  /*5330*/  IMAD.MOV.U32 R11, RZ, RZ, 0x1 ;  /* 0x00000001ff0b7424 */ /* 0x000fe200078e00ff */
[----:B------:R-:W4:Y:S01]  /*5340*/  LDCU UR30, c[0x0][0x370] ;  /* 0x00006e00ff1e77ac */ /* 0x000f220008000800 */
[----:B------:R-:W-:Y:S01]  /*5350*/  IMAD.MOV.U32 R10, RZ, RZ, RZ ;  /* 0x000000ffff0a7224 */ /* 0x000fe200078e00ff */
[----:B------:R-:W-:Y:S01]  /*5360*/  MOV R8, 0x1000 ;  /* 0x0000100000087802 */ /* 0x000fe20000000f00 */
[----:B------:R-:W1:Y:S01]  /*5370*/  LDCU.128 UR32, c[0x0][0xb10] ;  /* 0x00016200ff2077ac */ /* 0x000e620008000c00 */
[----:B------:R-:W4:Y:S01]  /*5380*/  LDC.64 R12, c[0x0][0x348] ;  /* 0x0000d200ff0c7b82 */ /* 0x000f220000000a00 */
[----:B------:R-:W1:Y:S01]  /*5390*/  LDCU UR27, c[0x0][0x374] ;  /* 0x00006e80ff1b77ac */ /* 0x000e620008000800 */
[----:B------:R-:W4:Y:S01]  /*53a0*/  LDCU.64 UR28, c[0x0][0x890] ;  /* 0x00011200ff1c77ac */ /* 0x000f220008000a00 */
[----:B--2---:R-:W-:Y:S01]  /*53b0*/  UISETP.NE.U32.AND UP0, UPT, UR4, URZ, UPT ;  /* 0x000000ff0400728c */ /* 0x004fe2000bf05070 */
[----:B------:R-:W2:Y:S01]  /*53c0*/  LDCU UR16, c[0x0][0xb0c] ;  /* 0x00016180ff1077ac */ /* 0x000ea20008000800 */
[----:B------:R-:W2:Y:S01]  /*53d0*/  LDCU UR39, c[0x0][0xb20] ;  /* 0x00016400ff2777ac */ /* 0x000ea20008000800 */
[----:B------:R-:W2:Y:S01]  /*53e0*/  LDCU UR4, c[0x0][0xb30] ;  /* 0x00016600ff0477ac */ /* 0x000ea20008000800 */
[----:B------:R-:W-:Y:S01]  /*53f0*/  UMOV UR24, 0x400 ;  /* 0x0000040000187882 */ /* 0x000fe20000000000 */
[----:B-1----:R-:W-:-:S02]  /*5400*/  UIMAD.WIDE.U32 UR8, UR27, UR35, URZ ;  /* 0x000000231b0872a5 */ /* 0x002fc4000f8e00ff */
[----:B---3--:R-:W-:Y:S02]  /*5410*/  ULEA UR24, UR6, UR24, 0x18 ;  /* 0x0000001806187291 */ /* 0x008fe4000f8ec0ff */
[----:B----4-:R-:W-:Y:S02]  /*5420*/  UIMAD.WIDE.U32 UR6, UR30, UR32, URZ ;  /* 0x000000201e0672a5 */ /* 0x010fe4000f8e00ff */
[----:B------:R-:W-:Y:S02]  /*5430*/  UISETP.NE.U32.AND UP6, UPT, UR28, URZ, UPT ;  /* 0x000000ff1c00728c */ /* 0x000fe4000bfc5070 */
[----:B------:R-:W-:Y:S02]  /*5440*/  UISETP.NE.AND.EX UP5, UPT, UR5, URZ, UPT, UP0 ;  /* 0x000000ff0500728c */ /* 0x000fe4000bfa5300 */
[----:B------:R-:W-:Y:S01]  /*5450*/  UISETP.NE.AND UP0, UPT, UR42, 0x1, UPT ;  /* 0x000000012a00788c */ /* 0x000fe2000bf05270 */
[----:B------:R-:W-:Y:S01]  /*5460*/  UMOV UR6, UR7 ;  /* 0x0000000700067c82 */ /* 0x000fe20008000000 */
[----:B------:R-:W-:Y:S01]  /*5470*/  UMOV UR31, UR9 ;  /* 0x00000009001f7c82 */ /* 0x000fe20008000000 */
[----:B------:R-:W-:-:S02]  /*5480*/  USEL UR38, URZ, 0x1, UP4 ;  /* 0x00000001ff267887 */ /* 0x000fc4000a000000 */
[----:B--2---:R-:W-:Y:S01]  /*5490*/  UISETP.NE.AND UP0, UPT, UR16, 0x1, UPT ;  /* 0x000000011000788c */ /* 0x004fe2000bf05270 */
[----:B------:R-:W-:Y:S01]  /*54a0*/  UMOV UR25, URZ ;  /* 0x000000ff00197c82 */ /* 0x000fe20008000000 */
[----:B------:R-:W-:Y:S02]  /*54b0*/  UPLOP3.LUT UP4, UPT, UPT, UPT, UPT, 0x40, 0x4 ;  /* 0x000000000004789c */ /* 0x000fe40003f8e870 */
[----:B------:R-:W-:Y:S01]  /*54c0*/  UISETP.GE.AND UP2, UPT, UR42, 0x1, UPT ;  /* 0x000000012a00788c */ /* 0x000fe2000bf46270 */
[----:B------:R-:W1:Y:S01]  /*54d0*/  LDCU.64 UR14, c[0x0][0xb28] ;  /* 0x00016500ff0e77ac */ /* 0x000e620008000a00 */
[----:B------:R-:W-:Y:S02]  /*54e0*/  UISETP.NE.AND.EX UP6, UPT, UR29, URZ, UPT, UP6 ;  /* 0x000000ff1d00728c */ /* 0x000fe4000bfc5360 */
[----:B------:R-:W-:Y:S02]  /*54f0*/  USHF.R.U32.HI UR37, URZ, UR33, UR6 ;  /* 0x00000021ff257299 */ /* 0x000fe40008011606 */
[----:B------:R-:W-:-:S02]  /*5500*/  USHF.R.U32.HI UR31, URZ, UR39, UR31 ;  /* 0x00000027ff1f7299 */ /* 0x000fc4000801161f */
[----:B------:R-:W-:Y:S02]  /*5510*/  UISETP.NE.AND UP0, UPT, UR34, 0x1, UPT ;  /* 0x000000012200788c */ /* 0x000fe4000bf05270 */
[----:B------:R-:W-:-:S11]  /*5520*/  UISETP.NE.AND UP3, UPT, UR4, 0x1, UPT ;  /* 0x000000010400788c */ /* 0x000fd6000bf65270 */
.L_x_115:
[C---:B------:R-:W-:Y:S02]  /*5530*/  LEA R3, R10.reuse, UR24, 0x3 ;  /* 0x000000180a037c11 */ /* 0x040fe4000f8e18ff */
[----:B------:R-:W-:Y:S02]  /*5540*/  SHF.L.U32 R0, R9, 0x1f, RZ ;  /* 0x0000001f09007819 */ /* 0x000fe400000006ff */
[----:B------:R-:W-:Y:S02]  /*5550*/  LEA R4, R10, UR24, 0x4 ;  /* 0x000000180a047c11 */ /* 0x000fe4000f8e20ff */
[----:B--2---:R-:W2:Y:S02]  /*5560*/  SYNCS.PHASECHK.TRANS64.TRYWAIT P0, [R3+URZ+0x270], R0 ;  /* 0x00027000030075a7 */ /* 0x004ea400080011ff */
[----:B--2---:R-:W-:Y:S05]  /*5570*/  @!P0 BRA `(.L_x_108) ;  /* 0x00000038007c8947 */ /* 0x004fea0003800000 */
.L_x_233:
        /* <DEDUP_REMOVED lines=8> */
[----:B---3--:R-:W-:Y:S11]  /*5600*/  LOP3.LUT P0, RZ, R6, 0x1, RZ, 0xc0, !PT ;  /* 0x0000000106ff7812 */ /* 0x008ff6000780c0ff */
[----:B------:R-:W-:Y:S02]  /*5610*/  @!UPT UIADD3 URZ, UPT, UPT, URZ, URZ, URZ ;  /* 0x000000fffffff290 */ /* 0x000fe4000fffe0ff */
[----:B----4-:R-:W-:Y:S01]  /*5620*/  VOTEU.ANY UP2, P0 ;  /* 0x0000000000ff7886 */ /* 0x010fe20000040100 */
[----:B------:R-:W-:Y:S11]  /*5630*/  PLOP3.LUT P0, PT, PT, PT, UP2, 0x80, 0x8 ;  /* 0x000000000008781c */ /* 0x000ff60003f0f028 */
[----:B------:R-:W-:Y:S02]  /*5640*/  @!UPT UIADD3 URZ, UPT, UPT, URZ, URZ, URZ ;  /* 0x000000fffffff290 */ /* 0x000fe4000fffe0ff */
[----:B--2---:R-:W-:Y:S02]  /*5650*/  @P0 SHF.R.U32.HI R0, RZ, 0x10, R5 ;  /* 0x00000010ff000819 */ /* 0x004fe40000011605 */
[----:B------:R-:W-:Y:S02]  /*5660*/  @P0 MOV R2, R4 ;  /* 0x0000000400020202 */ /* 0x000fe40000000f00 */
[----:B------:R-:W-:Y:S01]  /*5670*/  @P0 R2UR UR4, R0 ;  /* 0x00000000000402ca */ /* 0x000fe200000e0000 */
[----:B------:R-:W-:Y:S01]  /*5680*/  VIADD R0, R3, 0x280 ;  /* 0x0000028003007836 */ /* 0x000fe20000000000 */
[----:B------:R-:W-:Y:S02]  /*5690*/  @P0 LOP3.LUT R4, R5, 0xffff, RZ, 0xc0, !PT ;  /* 0x0000ffff05040812 */ /* 0x000fe400078ec0ff */
[----:B------:R-:W-:Y:S02]  /*56a0*/  @P0 R2UR UR6, R2 ;  /* 0x00000000020602ca */ /* 0x000fe400000e0000 */
[----:B------:R-:W-:Y:S02]  /*56b0*/  PRMT R0, RZ, 0x654, R0 ;  /* 0x00000654ff007816 */ /* 0x000fe40000000000 */
[----:B------:R-:W-:Y:S02]  /*56c0*/  @P0 R2UR UR5, R4 ;  /* 0x00000000040502ca */ /* 0x000fe400000e0000 */
[----:B------:R2:W-:Y:S03]  /*56d0*/  SYNCS.ARRIVE.TRANS64.RED.A1T0 RZ, [R0+URZ], RZ ;  /* 0x000000ff00ff79a7 */ /* 0x0005e600081004ff */
[----:B------:R-:W-:Y:S04]  /*56e0*/  @UP2 UMOV UR26, UR4 ;  /* 0x00000004001a2c82 */ /* 0x000fe80008000000 */
[----:B------:R-:W-:Y:S04]  /*56f0*/  @UP2 UMOV UR13, UR6 ;  /* 0x00000006000d2c82 */ /* 0x000fe80008000000 */
[----:B------:R-:W-:Y:S01]  /*5700*/  @UP2 UMOV UR7, UR5 ;  /* 0x0000000500072c82 */ /* 0x000fe20008000000 */
[----:B------:R-:W-:Y:S05]  /*5710*/  BRA.U !UP0, `(.L_x_109) ;  /* 0x0000000108c07547 */ /* 0x000fea000b800000 */
[----:B------:R-:W-:Y:S02]  /*5720*/  UIMAD.WIDE.U32 UR10, UR7, UR35, URZ ;  /* 0x00000023070a72a5 */ /* 0x000fe4000f8e00ff */
[----:B------:R-:W-:Y:S02]  /*5730*/  UP2UR UR12, UPR, URZ, 0x4 ;  /* 0x00000004ff0c7883 */ /* 0x000fe40008000000 */
[----:B------:R-:W-:Y:S02]  /*5740*/  UISETP.NE.AND UP2, UPT, UR34, 0x1, UPT ;  /* 0x000000012200788c */ /* 0x000fe4000bf45270 */
[----:B------:R-:W-:Y:S02]  /*5750*/  UIMAD.WIDE.U32 UR18, UR13, UR32, URZ ;  /* 0x000000200d1272a5 */ /* 0x000fe4000f8e00ff */
[----:B------:R-:W-:Y:S02]  /*5760*/  USEL UR4, UR27, UR31, !UP2 ;  /* 0x0000001f1b047287 */ /* 0x000fe4000d000000 */
[----:B------:R-:W-:Y:S02]  /*5770*/  UISETP.NE.AND UP0, UPT, UR16, 0x1, UPT ;  /* 0x000000011000788c */ /* 0x000fe4000bf05270 */
[----:B------:R-:W-:Y:S02]  /*5780*/  UP2UR UR17, UPR, URZ, 0x2 ;  /* 0x00000002ff117883 */ /* 0x000fe40008000000 */
[----:B------:R-:W-:Y:S02]  /*5790*/  UISETP.NE.AND UP1, UPT, UR42, 0x1, UPT ;  /* 0x000000012a00788c */ /* 0x000fe4000bf25270 */
[----:B-1----:R-:W-:Y:S02]  /*57a0*/  UIMAD.WIDE.U32 UR20, UR4, UR14, URZ ;  /* 0x0000000e041472a5 */ /* 0x002fe4000f8e00ff */
[----:B------:R-:W-:Y:S01]  /*57b0*/  USEL UR8, UR30, UR37, !UP0 ;  /* 0x000000251e087287 */ /* 0x000fe2000c000000 */
[----:B------:R-:W-:Y:S02]  /*57c0*/  UMOV UR5, UR11 ;  /* 0x0000000b00057c82 */ /* 0x000fe40008000000 */
[----:B------:R-:W-:Y:S02]  /*57d0*/  USHF.R.U32.HI UR6, URZ, UR39, UR5 ;  /* 0x00000027ff067299 */ /* 0x000fe40008011605 */
[----:B------:R-:W-:Y:S02]  /*57e0*/  UIMAD.WIDE.U32 UR22, UR8, UR14, URZ ;  /* 0x0000000e081672a5 */ /* 0x000fe4000f8e00ff */
[----:B------:R-:W-:Y:S02]  /*57f0*/  USEL UR6, UR7, UR6, !UP2 ;  /* 0x0000000607067287 */ /* 0x000fe4000d000000 */
[----:B------:R-:W-:Y:S02]  /*5800*/  UISETP.NE.AND UP2, UPT, UR12, URZ, UPT ;  /* 0x000000ff0c00728c */ /* 0x000fe4000bf45270 */
[----:B------:R-:W-:Y:S01]  /*5810*/  UIMAD.WIDE.U32 UR10, UR6, UR14, URZ ;  /* 0x0000000e060a72a5 */ /* 0x000fe2000f8e00ff */
[----:B------:R-:W-:Y:S02]  /*5820*/  UMOV UR5, UR19 ;  /* 0x0000001300057c82 */ /* 0x000fe40008000000 */
[----:B------:R-:W-:Y:S03]  /*5830*/  USHF.R.U32.HI UR9, URZ, UR33, UR5 ;  /* 0x00000021ff097299 */ /* 0x000fe60008011605 */
[----:B------:R-:W-:Y:S02]  /*5840*/  UMOV UR5, UR21 ;  /* 0x0000001500057c82 */ /* 0x000fe40008000000 */
[----:B------:R-:W-:Y:S03]  /*5850*/  @UP1 USHF.R.U32.HI UR4, URZ, UR15, UR5 ;  /* 0x0000000fff041299 */ /* 0x000fe60008011605 */
[----:B------:R-:W-:Y:S01]  /*5860*/  UMOV UR5, UR23 ;  /* 0x0000001700057c82 */ /* 0x000fe20008000000 */
[----:B------:R-:W-:Y:S02]  /*5870*/  UIMAD UR4, UR42, UR4, URZ ;  /* 0x000000042a0472a4 */ /* 0x000fe4000f8e02ff */
[----:B------:R-:W-:Y:S02]  /*5880*/  @UP1 USHF.R.U32.HI UR8, URZ, UR15, UR5 ;  /* 0x0000000fff081299 */ /* 0x000fe40008011605 */
[----:B------:R-:W-:Y:S02]  /*5890*/  USEL UR5, UR13, UR9, !UP0 ;  /* 0x000000090d057287 */ /* 0x000fe4000c000000 */
[----:B------:R-:W-:Y:S02]  /*58a0*/  UIMAD UR9, UR42, UR8, URZ ;  /* 0x000000082a0972a4 */ /* 0x000fe4000f8e02ff */
[----:B------:R-:W-:Y:S03]  /*58b0*/  UISETP.GE.AND UP0, UPT, UR6, UR4, UPT ;  /* 0x000000040600728c */ /* 0x000fe6000bf06270 */
[----:B------:R-:W-:Y:S01]  /*58c0*/  UMOV UR4, UR11 ;  /* 0x0000000b00047c82 */ /* 0x000fe20008000000 */
[----:B------:R-:W-:Y:S02]  /*58d0*/  UISETP.GE.OR UP0, UPT, UR5, UR9, UP0 ;  /* 0x000000090500728c */ /* 0x000fe40008706670 */
[----:B------:R-:W-:Y:S02]  /*58e0*/  USHF.R.U32.HI UR4, URZ, UR15, UR4 ;  /* 0x0000000fff047299 */ /* 0x000fe40008011604 */
[----:B------:R-:W-:Y:S02]  /*58f0*/  UIMAD.WIDE.U32 UR10, UR5, UR14, URZ ;  /* 0x0000000e050a72a5 */ /* 0x000fe4000f8e00ff */
[----:B------:R-:W-:Y:S04]  /*5900*/  USEL UR12, UR6, UR4, !UP1 ;  /* 0x00000004060c7287 */ /* 0x000fe8000c800000 */
[----:B------:R-:W-:Y:S01]  /*5910*/  UIADD3 UR9, UPT, UPT, -UR12, URZ, URZ ;  /* 0x000000ff0c097290 */ /* 0x000fe2000fffe1ff */
[----:B------:R-:W-:Y:S02]  /*5920*/  @!UP0 UMOV UR4, UR11 ;  /* 0x0000000b00048c82 */ /* 0x000fe40008000000 */
[----:B------:R-:W-:Y:S02]  /*5930*/  @!UP0 USHF.R.U32.HI UR4, URZ, UR15, UR4 ;  /* 0x0000000fff048299 */ /* 0x000fe40008011604 */
[----:B------:R-:W-:Y:S02]  /*5940*/  UIMAD UR9, UR42, UR9, UR6 ;  /* 0x000000092a0972a4 */ /* 0x000fe4000f8e0206 */
[----:B------:R-:W-:Y:S02]  /*5950*/  @!UP0 USEL UR4, UR5, UR4, !UP1 ;  /* 0x0000000405048287 */ /* 0x000fe4000c800000 */
[----:B------:R-:W-:Y:S02]  /*5960*/  UISETP.NE.AND UP1, UPT, UR17, URZ, UPT ;  /* 0x000000ff1100728c */ /* 0x000fe4000bf25270 */
[----:B------:R-:W-:Y:S02]  /*5970*/  @!UP0 UIMAD UR9, UR8, UR9, UR4 ;  /* 0x00000009080982a4 */ /* 0x000fe4000f8e0204 */
[----:B------:R-:W-:Y:S02]  /*5980*/  @!UP0 UIADD3 UR10, UPT, UPT, UR12, -UR4, URZ ;  /* 0x800000040c0a8290 */ /* 0x000fe4000fffe0ff */
[----:B------:R-:W-:Y:S02]  /*5990*/  UIADD3 UR4, UPT, UPT, -UR5, URZ, URZ ;  /* 0x000000ff05047290 */ /* 0x000fe4000fffe1ff */
[----:B------:R-:W-:Y:S02]  /*59a0*/  UIADD3 UR8, UPT, UPT, -UR6, URZ, URZ ;  /* 0x000000ff06087290 */ /* 0x000fe4000fffe1ff */
[----:B------:R-:W-:Y:S02]  /*59b0*/  @!UP0 UIMAD UR6, UR10, UR42, UR5 ;  /* 0x0000002a0a0682a4 */ /* 0x000fe4000f8e0205 */
[----:B------:R-:W-:Y:S02]  /*59c0*/  UIMAD UR13, UR16, UR4, UR13 ;  /* 0x00000004100d72a4 */ /* 0x000fe4000f8e020d */
[----:B------:R-:W-:Y:S01]  /*59d0*/  UIMAD UR7, UR34, UR8, UR7 ;  /* 0x00000008220772a4 */ /* 0x000fe2000f8e0207 */
[----:B------:R-:W-:Y:S02]  /*59e0*/  @!UP0 UMOV UR5, UR9 ;  /* 0x0000000900058c82 */ /* 0x000fe40008000000 */
[----:B------:R-:W-:Y:S02]  /*59f0*/  UIMAD UR13, UR5, UR16, UR13 ;  /* 0x00000010050d72a4 */ /* 0x000fe4000f8e020d */
[----:B------:R-:W-:Y:S11]  /*5a00*/  UIMAD UR7, UR6, UR34, UR7 ;  /* 0x00000022060772a4 */ /* 0x000ff6000f8e0207 */
[----:B------:R-:W-:Y:S01]  /*5a10*/  @!UPT UIADD3 URZ, UPT, UPT, URZ, URZ, URZ ;  /* 0x000000fffffff290 */ /* 0x000fe2000fffe0ff */
.L_x_109:
[----:B------:R-:W3:Y:S01]  /*5a20*/  @!UP3 LDCU.128 UR20, c[0x0][0xb10] ;  /* 0x00016200ff14b7ac */ /* 0x000ee20008000c00 */
[----:B------:R-:W-:Y:S04]  /*5a30*/  ISETP.NE.U32.AND P0, PT, RZ, UR28, PT ;  /* 0x0000001cff007c0c */ /* 0x000fe8000bf05070 */
[----:B------:R-:W-:Y:S01]  /*5a40*/  ISETP.NE.AND.EX P0, PT, RZ, UR29, PT, P0 ;  /* 0x0000001dff007c0c */ /* 0x000fe2000bf05300 */
[----:B------:R-:W4:Y:S01]  /*5a50*/  @!UP3 LDCU UR5, c[0x0][0xb0c] ;  /* 0x00016180ff05b7ac */ /* 0x000f220008000800 */
[----:B---3--:R-:W-:Y:S07]  /*5a60*/  UIMAD.WIDE.U32 UR8, UR13, UR20, URZ ;  /* 0x000000140d0872a5 */ /* 0x008fee000f8e00ff */
[----:B------:R-:W-:Y:S01]  /*5a70*/  @!UP3 UMOV UR4, UR9 ;  /* 0x000000090004bc82 */ /* 0x000fe20008000000 */
[----:B----4-:R-:W-:Y:S02]  /*5a80*/  @!UP3 UISETP.NE.AND UP0, UPT, UR5, 0x1, UPT ;  /* 0x000000010500b88c */ /* 0x010fe4000bf05270 */
[----:B------:R-:W-:Y:S02]  /*5a90*/  @!UP3 USHF.R.U32.HI UR4, URZ, UR21, UR4 ;  /* 0x00000015ff04b299 */ /* 0x000fe40008011604 */
[----:B------:R-:W-:Y:S02]  /*5aa0*/  UIMAD.WIDE.U32 UR8, UR7, UR23, URZ ;  /* 0x00000017070872a5 */ /* 0x000fe4000f8e00ff */
[----:B------:R-:W-:Y:S02]  /*5ab0*/  @!UP3 USEL UR10, UR13, UR4, !UP0 ;  /* 0x000000040d0ab287 */ /* 0x000fe4000c000000 */
[----:B------:R-:W-:Y:S03]  /*5ac0*/  @!UP3 UISETP.NE.AND UP0, UPT, UR22, 0x1, UPT ;  /* 0x000000011600b88c */ /* 0x000fe6000bf05270 */
[----:B------:R-:W-:Y:S02]  /*5ad0*/  @!UP3 UMOV UR6, UR9 ;  /* 0x000000090006bc82 */ /* 0x000fe40008000000 */
[----:B------:R-:W3:Y:S02]  /*5ae0*/  @!UP3 LDCU UR4, c[0x0][0xb20] ;  /* 0x00016400ff04b7ac */ /* 0x000ee40008000800 */
[----:B---3--:R-:W-:Y:S04]  /*5af0*/  @!UP3 USHF.R.U32.HI UR6, URZ, UR4, UR6 ;  /* 0x00000004ff06b299 */ /* 0x008fe80008011606 */
[----:B------:R-:W-:Y:S04]  /*5b00*/  @!UP3 USEL UR6, UR7, UR6, !UP0 ;  /* 0x000000060706b287 */ /* 0x000fe8000c000000 */
[----:B------:R-:W-:Y:S02]  /*5b10*/  @!UP3 UIADD3 UR4, UPT, UPT, -UR10, UR6, URZ ;  /* 0x000000060a04b290 */ /* 0x000fe4000fffe1ff */
[----:B------:R-:W-:Y:S02]  /*5b20*/  @!UP3 UIADD3 UR6, UPT, UPT, UR10, -UR6, URZ ;  /* 0x800000060a06b290 */ /* 0x000fe4000fffe0ff */
[----:B------:R-:W-:Y:S02]  /*5b30*/  @!UP3 UIMAD UR13, UR4, UR5, UR13 ;  /* 0x00000005040db2a4 */ /* 0x000fe4000f8e020d */
[----:B------:R-:W-:Y:S01]  /*5b40*/  @!UP3 UIMAD UR7, UR6, UR22, UR7 ;  /* 0x000000160607b2a4 */ /* 0x000fe2000f8e0207 */
[----:B------:R-:W-:Y:S11]  /*5b50*/  BRA.U UP4, `(.L_x_110) ;  /* 0x0000000104107547 */ /* 0x000ff6000b800000 */
[----:B------:R-:W-:Y:S04]  /*5b60*/  MOV R2, UR38 ;  /* 0x0000002600027c02 */ /* 0x000fe80008000f00 */
[----:B------:R-:W-:Y:S04]  /*5b70*/  SHF.L.U32 R2, R2, 0x1f, RZ ;  /* 0x0000001f02027819 */ /* 0x000fe800000006ff */
[----:B------:R-:W3:Y:S02]  /*5b80*/  SYNCS.PHASECHK.TRANS64.TRYWAIT P1, [UR24+0x268], R2 ;  /* 0x00026802ff0075a7 */ /* 0x000ee40008021118 */
[----:B---3--:R-:W-:Y:S05]  /*5b90*/  @!P1 BRA `(.L_x_111) ;  /* 0x0000003400089947 */ /* 0x008fea0003800000 */
.L_x_110:
[----:B------:R-:W-:Y:S05]  /*5ba0*/  BRA.U !UP6, `(.L_x_112) ;  /* 0x000000010e387547 */ /* 0x000fea000b800000 */
[----:B------:R-:W-:Y:S01]  /*5bb0*/  UPLOP3.LUT UP1, UPT, UPT, UPT, UP5, 0x80, 0x8 ;  /* 0x000000000008789c */ /* 0x000fe20003f2f050 */
[----:B--2---:R-:W-:Y:S01]  /*5bc0*/  HFMA2 R0, -RZ, RZ, 0, 5.9604644775390625e-08 ;  /* 0x00000001ff007431 */ /* 0x004fe200000001ff */
[----:B------:R-:W2:Y:S01]  /*5bd0*/  LDCU.64 UR8, c[0x0][0x358] ;  /* 0x00006b00ff0877ac */ /* 0x000ea20008000a00 */
[----:B------:R-:W-:Y:S03]  /*5be0*/  IMAD.MOV.U32 R49, RZ, RZ, 0x1 ;  /* 0x00000001ff317424 */ /* 0x000fe600078e00ff */
[----:B------:R-:W-:Y:S05]  /*5bf0*/  PLOP3.LUT P1, PT, PT, PT, UP1, 0x80, 0x8 ;  /* 0x000000000008781c */ /* 0x000fea0003f2f018 */
[----:B------:R-:W3:Y:S01]  /*5c00*/  @UP1 LDCU.64 UR4, c[0x0][0x888] ;  /* 0x00011100ff0417ac */ /* 0x000ee20008000a00 */
[----:B------:R-:W-:Y:S07]  /*5c10*/  @UP1 UIMAD UR6, UR36, UR28, URZ ;  /* 0x0000001c240612a4 */ /* 0x000fee000f8e02ff */
[----:B------:R-:W-:Y:S01]  /*5c20*/  @!P1 PRMT R49, R0, 0x7610, R49 ;  /* 0x0000761000319816 */ /* 0x000fe20000000031 */
[----:B---3--:R-:W-:Y:S06]  /*5c30*/  @UP1 UIMAD.WIDE UR4, UR6, 0x4, UR4 ;  /* 0x00000004060418a5 */ /* 0x008fec000f8e0204 */
[----:B------:R-:W-:Y:S01]  /*5c40*/  IMAD.U32 R2, RZ, RZ, UR4 ;  /* 0x00000004ff027e24 */ /* 0x000fe2000f8e00ff */
[----:B------:R-:W-:Y:S04]  /*5c50*/  MOV R3, UR5 ;  /* 0x0000000500037c02 */ /* 0x000fe80008000f00 */
[----:B------:R-:W3:Y:S01]  /*5c60*/  @!UP1 LDCU UR4, c[0x0][0x880] ;  /* 0x00011000ff0497ac */ /* 0x000ee20008000800 */
[----:B--2--5:R4:W5:Y:S02]  /*5c70*/  @P1 LDG.E R25, desc[UR8][R2.64] ;  /* 0x0000000802191981 */ /* 0x024964000c1e1900 */
[----:B---34-:R-:W-:Y:S07]  /*5c80*/  @!P1 IMAD.U32 R25, RZ, RZ, UR4 ;  /* 0x00000004ff199e24 */ /* 0x018fee000f8e00ff */
.L_x_112:
[----:B-----5:R-:W-:Y:S01]  /*5c90*/  @!P0 FSETP.EQ.AND P2, PT, R25, RZ, PT ;  /* 0x000000ff1900820b */ /* 0x020fe20003f42000 */
[----:B------:R-:W-:Y:S01]  /*5ca0*/  @!UPT UIADD3 URZ, UPT, UPT, URZ, URZ, URZ ;  /* 0x000000fffffff290 */ /* 0x000fe2000fffe0ff */
[----:B------:R-:W-:Y:S11]  /*5cb0*/  @!P0 BRA `(.L_x_113) ;  /* 0x0000000000148947 */ /* 0x000ff60003800000 */
[----:B------:R-:W-:Y:S02]  /*5cc0*/  LOP3.LUT P0, RZ, R49, 0xff, RZ, 0xc0, !PT ;  /* 0x000000ff31ff7812 */ /* 0x000fe4000780c0ff */
[----:B------:R-:W-:Y:S04]  /*5cd0*/  PLOP3.LUT P2, PT, PT, PT, UP1, 0x80, 0x8 ;  /* 0x000000000008781c */ /* 0x000fe80003f4f018 */
[----:B------:R-:W-:Y:S07]  /*5ce0*/  PLOP3.LUT P2, PT, P2, PT, PT, 0x8, 0x80 ;  /* 0x000000000080781c */ /* 0x000fee000174e170 */
[----:B------:R-:W-:Y:S11]  /*5cf0*/  @P0 FSETP.EQ.AND P2, PT, R25, RZ, PT ;  /* 0x000000ff1900020b */ /* 0x000ff60003f42000 */
[----:B------:R-:W-:Y:S02]  /*5d00*/  @!UPT UIADD3 URZ, UPT, UPT, URZ, URZ, URZ ;  /* 0x000000fffffff290 */ /* 0x000fe4000fffe0ff */
.L_x_113:
[----:B------:R-:W-:Y:S01]  /*5d10*/  ULEA UR4, UR25, UR24, 0x3 ;  /* 0x0000001819047291 */ /* 0x000fe2000f8e18ff */
[----:B--2---:R-:W-:Y:S02]  /*5d20*/  SHF.L.U32 R0, R11, 0x1f, RZ ;  /* 0x0000001f0b007819 */ /* 0x004fe400000006ff */
[----:B------:R-:W-:Y:S01]  /*5d30*/  ELECT P1, URZ, PT ;  /* 0x0000000000ff782f */ /* 0x000fe20003820000 */
[----:B------:R-:W-:Y:S05]  /*5d40*/  VIADD R10, R10, 0x1 ;  /* 0x000000010a0a7836 */ /* 0x000fea0000000000 */
[----:B------:R-:W2:Y:S02]  /*5d50*/  SYNCS.PHASECHK.TRANS64.TRYWAIT P0, [UR4+0x250], R0 ;  /* 0x00025000ff0075a7 */ /* 0x000ea40008001104 */
[----:B--2---:R-:W-:Y:S05]  /*5d60*/  @!P0 BRA `(.L_x_114) ;  /* 0x0000003000ac8947 */ /* 0x004fea0003800000 */
.L_x_236:
[----:B------:R-:W3:Y:S01]  /*5d70*/  S2UR UR22, SR_CgaCtaId ;  /* 0x00000000001679c3 */ /* 0x000ee20000008800 */
[----:B------:R-:W-:Y:S01]  /*5d80*/  UIADD3 UR9, UPT, UPT, UR4, 0x240, URZ ;  /* 0x0000024004097890 */ /* 0x000fe2000fffe0ff */
[----:B------:R-:W-:Y:S01]  /*5d90*/  PLOP3.LUT P1, PT, P2, P1, PT, 0xf2, 0x2f ;  /* 0x00000000002f781c */ /* 0x000fe20001723e72 */
[----:B------:R-:W-:Y:S01]  /*5da0*/  UPLOP3.LUT UP4, UPT, UPT, UPT, UPT, 0x80, 0x8 ;  /* 0x000000000008789c */ /* 0x000fe20003f8f070 */
[----:B------:R-:W-:Y:S01]  /*5db0*/  UMOV UR20, 0x0 ;  /* 0x0000000000147882 */ /* 0x000fe20000000000 */
[----:B------:R-:W-:Y:S01]  /*5dc0*/  UMOV UR21, 0x10000000 ;  /* 0x1000000000157882 */ /* 0x000fe20000000000 */
[----:B------:R-:W-:Y:S01]  /*5dd0*/  UMOV UR12, UR36 ;  /* 0x00000024000c7c82 */ /* 0x000fe20008000000 */
[----:B------:R-:W-:Y:S08]  /*5de0*/  UMOV UR36, UR26 ;  /* 0x0000001a00247c82 */ /* 0x000ff00008000000 */
[----:B------:R-:W-:Y:S01]  /*5df0*/  VOTEU.ALL UP0, P1 ;  /* 0x0000000000ff7886 */ /* 0x000fe20000800000 */
[----:B--2---:R-:W-:Y:S04]  /*5e00*/  @!P1 IADD3 R2, P0, PT, R12, 0x580, RZ ;  /* 0x000005800c029810 */ /* 0x004fe80007f1e0ff */
[----:B------:R-:W-:Y:S01]  /*5e10*/  @!UP0 ULEA UR5, UR25, UR24, 0xc ;  /* 0x0000001819058291 */ /* 0x000fe2000f8e60ff */
[----:B------:R-:W-:Y:S01]  /*5e20*/  @!P1 IMAD.X R0, RZ, RZ, R13, P0 ;  /* 0x000000ffff009224 */ /* 0x000fe200000e060d */
[----:B------:R-:W-:Y:S01]  /*5e30*/  @!UP0 USHF.L.U32 UR10, UR46, 0x5, URZ ;  /* 0x000000052e0a8899 */ /* 0x000fe200080006ff */
[----:B------:R-:W-:Y:S01]  /*5e40*/  @!P1 R2UR UR6, R2 ;  /* 0x00000000020692ca */ /* 0x000fe200000e0000 */
[----:B------:R-:W-:Y:S01]  /*5e50*/  @!UP0 UIADD3 UR8, UPT, UPT, UR5, 0x400, URZ ;  /* 0x0000040005088890 */ /* 0x000fe2000fffe0ff */
[C---:B------:R-:W-:Y:S01]  /*5e60*/  ISETP.NE.AND P0, PT, R10.reuse, 0x2, PT ;  /* 0x000000020a00780c */ /* 0x040fe20003f05270 */
[----:B------:R-:W-:Y:S02]  /*5e70*/  UIADD3 UR5, UPT, UPT, UR25, 0x1, URZ ;  /* 0x0000000119057890 */ /* 0x000fe4000fffe0ff */
[----:B------:R-:W-:Y:S01]  /*5e80*/  @!UP0 USHF.L.U32 UR11, UR47, 0x6, URZ ;  /* 0x000000062f0b8899 */ /* 0x000fe200080006ff */
[----:B------:R-:W-:Y:S01]  /*5e90*/  SEL R10, R10, RZ, P0 ;  /* 0x000000ff0a0a7207 */ /* 0x000fe20000000000 */
[----:B------:R-:W-:Y:S02]  /*5ea0*/  UISETP.NE.AND UP0, UPT, UR5, 0x2, UPT ;  /* 0x000000020500788c */ /* 0x000fe4000bf05270 */
[----:B------:R-:W-:Y:S02]  /*5eb0*/  UIADD3 UR46, UPT, UPT, UR7, UR57, URZ ;  /* 0x00000039072e7290 */ /* 0x000fe4000fffe0ff */
[----:B------:R-:W-:Y:S01]  /*5ec0*/  USEL UR25, UR5, URZ, UP0 ;  /* 0x000000ff05197287 */ /* 0x000fe20008000000 */
[----:B------:R-:W-:Y:S01]  /*5ed0*/  @!P1 R2UR UR5, R0 ;  /* 0x00000000000592ca */ /* 0x000fe200000e0000 */
[----:B------:R-:W-:Y:S01]  /*5ee0*/  IMAD.U32 R2, RZ, RZ, UR6 ;  /* 0x00000006ff027e24 */ /* 0x000fe2000f8e00ff */
[----:B------:R-:W-:Y:S01]  /*5ef0*/  USEL UR17, URZ, 0x1, UP0 ;  /* 0x00000001ff117887 */ /* 0x000fe20008000000 */
[----:B------:R-:W-:Y:S01]  /*5f00*/  SEL R0, RZ, 0x1, P0 ;  /* 0x00000001ff007807 */ /* 0x000fe20000000000 */
[----:B------:R-:W-:Y:S01]  /*5f10*/  VOTEU.ALL UP0, P1 ;  /* 0x0000000000ff7886 */ /* 0x000fe20000800000 */
[----:B------:R-:W-:Y:S01]  /*5f20*/  UIADD3 UR47, UPT, UPT, UR13, UR60, URZ ;  /* 0x0000003c0d2f7290 */ /* 0x000fe2000fffe0ff */
[----:B------:R-:W-:Y:S02]  /*5f30*/  @!P1 R2UR UR18, R2 ;  /* 0x00000000021292ca */ /* 0x000fe400000e0000 */
[----:B------:R-:W-:Y:S02]  /*5f40*/  LOP3.LUT R9, R9, R0, RZ, 0x3c, !PT ;  /* 0x0000000009097212 */ /* 0x000fe400078e3cff */
[----:B------:R-:W-:Y:S03]  /*5f50*/  LOP3.LUT R11, R11, UR17, RZ, 0x3c, !PT ;  /* 0x000000110b0b7c12 */ /* 0x000fe6000f8e3cff */
[----:B------:R-:W-:Y:S01]  /*5f60*/  IMAD.U32 R3, RZ, RZ, UR5 ;  /* 0x00000005ff037e24 */ /* 0x000fe2000f8e00ff */
[----:B---3--:R-:W-:Y:S04]  /*5f70*/  UPRMT UR5, UR22, 0x654, UR9 ;  /* 0x0000065416057896 */ /* 0x008fe80008000009 */
[----:B------:R-:W-:Y:S11]  /*5f80*/  @!P1 R2UR UR19, R3 ;  /* 0x00000000031392ca */ /* 0x000ff600000e0000 */
[----:B------:R-:W-:Y:S02]  /*5f90*/  @!UPT UIADD3 URZ, UPT, UPT, URZ, URZ, URZ ;  /* 0x000000fffffff290 */ /* 0x000fe4000fffe0ff */
[----:B------:R2:W-:Y:S01]  /*5fa0*/  @!UP0 UTMALDG.3D [UR8], [UR18], desc[UR20] ;  /* 0x00001408120085b4 */ /* 0x0005e20008011000 */
[----:B------:R2:W-:Y:S01]  /*5fb0*/  @!P1 SYNCS.ARRIVE.TRANS64.RED.A0TR RZ, [UR4+0x240], R8 ;  /* 0x00024008ffff99a7 */ /* 0x0005e20008300404 */
[----:B------:R-:W-:Y:S01]  /*5fc0*/  SYNCS.ARRIVE.TRANS64.RED.A1T0 RZ, [UR5], RZ ;  /* 0x000000ffffff79a7 */ /* 0x000fe20008100405 */
[----:B------:R-:W-:Y:S05]  /*5fd0*/  BRA.U UP2, `(.L_x_115) ;  /* 0xfffffff502547547 */ /* 0x000fea000b83ffff */
[----:B------:R-:W-:Y:S01]  /*5fe0*/  UIADD3 UR24, UPT, UPT, UR24, 0x250, URZ ;  /* 0x0000025018187890 */ /* 0x000fe2000fffe0ff */
[----:B------:R-:W-:-:S03]  /*5ff0*/  SHF.L.U32 R2, R11, 0x1f, RZ ;  /* 0x0000001f0b027819 */ /* 0x000fc600000006ff */
[----:B------:R-:W-:-:S09]  /*6000*/  ULEA UR4, UR25, UR24, 0x3 ;  /* 0x0000001819047291 */ /* 0x000fd2000f8e18ff */
[----:B------:R-:W3:Y:S02]  /*6010*/  SYNCS.PHASECHK.TRANS64.TRYWAIT P0, [UR4], R2 ;  /* 0x00000002ff0075a7 */ /* 0x000ee40008001104 */
[----:B---3--:R-:W-:Y:S05]  /*6020*/  @!P0 BRA `(.L_x_116) ;  /* 0x0000003000148947 */ /* 0x008fea0003800000 */
.L_x_238:
[----:B------:R-:W-:-:S04]  /*6030*/  UIADD3 UR4, UPT, UPT, UR25, 0x1, URZ ;  /* 0x0000000119047890 */ /* 0x000fc8000fffe0ff */
[----:B------:R-:W-:-:S04]  /*6040*/  UISETP.NE.AND UP0, UPT, UR4, 0x2, UPT ;  /* 0x000000020400788c */ /* 0x000fc8000bf05270 */
[----:B------:R-:W-:Y:S02]  /*6050*/  USEL UR5, URZ, 0x1, UP0 ;  /* 0x00000001ff057887 */ /* 0x000fe40008000000 */
[----:B------:R-:W-:-:S04]  /*6060*/  USEL UR4, UR4, URZ, UP0 ;  /* 0x000000ff04047287 */ /* 0x000fc80008000000 */
[----:B------:R-:W-:Y:S01]  /*6070*/  ULEA UR4, UR4, UR24, 0x3 ;  /* 0x0000001804047291 */ /* 0x000fe2000f8e18ff */
[----:B---3--:R-:W-:-:S04]  /*6080*/  LOP3.LUT R2, R11, UR5, RZ, 0x3c, !PT ;  /* 0x000000050b027c12 */ /* 0x008fc8000f8e3cff */
[----:B------:R-:W-:Y:S01]  /*6090*/  SHF.L.U32 R2, R2, 0x1f, RZ ;  /* 0x0000001f02027819 */ /* 0x000fe200000006ff */
[----:B------:R-:W-:-:S07]  /*60a0*/  IMAD.U32 R0, RZ, RZ, UR4 ;  /* 0x00000004ff007e24 */ /* 0x000fce000f8e00ff */
.L_x_117:
[----:B---3--:R3:W4:Y:S02]  /*60b0*/  SYNCS.PHASECHK.TRANS64.TRYWAIT P0, [R0+URZ], R2 ;  /* 0x00000002000075a7 */ /* 0x00872400080011ff */
[----:B----4-:R-:W-:Y:S05]  /*60c0*/  @!P0 NANOSLEEP.SYNCS 0x989680 ;  /* 0x009896800000895d */ /* 0x010fea0003900000 */
[----:B------:R-:W4:Y:S02]  /*60d0*/  @!P0 SYNCS.PHASECHK.TRANS64 P0, [R0+URZ], R2 ;  /* 0x00000002000085a7 */ /* 0x000f2400080010ff */
[----:B-12-4-:R-:W-:Y:S05]  /*60e0*/  @P0 EXIT ;  /* 0x000000000000094d */ /* 0x016fea0003800000 */
[----:B------:R-:W-:Y:S05]  /*60f0*/  BRA `(.L_x_117) ;  /* 0xfffffffc00ec7947 */ /* 0x000fea000383ffff */
.L_x_107:
[----:B------:R-:W-:-:S06]  /*6100*/  UISETP.GE.AND UP0, UPT, UR18, 0x4, UPT ;  /* 0x000000041200788c */ /* 0x000fcc000bf06270 */
[----:B------:R-:W-:-:S13]  /*6110*/  PLOP3.LUT P0, PT, PT, PT, UP0, 0x80, 0x8 ;  /* 0x000000000008781c */ /* 0x000fda0003f0f008 */
[----:B-1----:R-:W-:Y:S05]  /*6120*/  @!P0 EXIT ;  /* 0x000000000000894d */ /* 0x002fea0003800000 */
[----:B------:R-:W1:Y:S08]  /*6130*/  S2UR UR4, SR_CgaCtaId ;  /* 0x00000000000479c3 */ /* 0x000e700000008800 */
[----:B------:R-:W-:Y:S01]  /*6140*/  BAR.SYNC.DEFER_BLOCKING 0x6, 0xa0 ;  /* 0x0182800000007b1d */ /* 0x000fe20000010000 */
[C---:B------:R-:W-:Y:S01]  /*6150*/  IMAD.SHL.U32 R5, R57.reuse, 0x20, RZ ;  /* 0x0000002039057824 */ /* 0x040fe200078e00ff */
[----:B------:R-:W-:Y:S01]  /*6160*/  SHF.R.U32.HI R6, RZ, 0x1, R57 ;  /* 0x00000001ff067819 */ /* 0x000fe20000011639 */
[C---:B------:R-:W-:Y:S01]  /*6170*/  IMAD.SHL.U32 R4, R57.reuse, 0x10, RZ ;  /* 0x0000001039047824 */ /* 0x040fe200078e00ff */
[C---:B------:R-:W-:Y:S01]  /*6180*/  LOP3.LUT P0, RZ, R57.reuse, 0x4, RZ, 0xc0, !PT ;  /* 0x0000000439ff7812 */ /* 0x040fe2000780c0ff */
[----:B------:R-:W-:Y:S01]  /*6190*/  IMAD.U32 R23, R57, 0x10000, RZ ;  /* 0x0001000039177824 */ /* 0x000fe200078e00ff */
[----:B------:R-:W-:-:S02]  /*61a0*/  UMOV UR44, 0x400 ;  /* 0x00000400002c7882 */ /* 0x000fc40000000000 */
[----:B------:R-:W2:Y:S01]  /*61b0*/  LDC.64 R44, c[0x0][0x888] ;  /* 0x00022200ff2c7b82 */ /* 0x000ea20000000a00 */
[----:B------:R-:W-:Y:S01]  /*61c0*/  LOP3.LUT R7, R5, 0xc0, RZ, 0xc0, !PT ;  /* 0x000000c005077812 */ /* 0x000fe200078ec0ff */
[----:B------:R-:W-:Y:S01]  /*61d0*/  IMAD.SHL.U32 R48, R57, 0x4, RZ ;  /* 0x0000000439307824 */ /* 0x000fe200078e00ff */
[----:B------:R-:W-:Y:S01]  /*61e0*/  LOP3.LUT R4, R4, 0x600, RZ, 0xc0, !PT ;  /* 0x0000060004047812 */ /* 0x000fe200078ec0ff */
[----:B------:R-:W-:Y:S01]  /*61f0*/  IMAD.MOV.U32 R56, RZ, RZ, 0x10 ;  /* 0x00000010ff387424 */ /* 0x000fe200078e00ff */
[----:B------:R-:W-:Y:S01]  /*6200*/  LOP3.LUT R6, R7, 0x8, R6, 0xf8, !PT ;  /* 0x0000000807067812 */ /* 0x000fe200078ef806 */
[----:B------:R-:W-:Y:S01]  /*6210*/  IMAD.MOV.U32 R55, RZ, RZ, 0x1 ;  /* 0x00000001ff377424 */ /* 0x000fe200078e00ff */
[--C-:B------:R-:W-:Y:S01]  /*6220*/  LOP3.LUT R4, R4, 0x20, R5.reuse, 0xf8, !PT ;  /* 0x0000002004047812 */ /* 0x100fe200078ef805 */
[----:B------:R-:W3:Y:S01]  /*6230*/  LDC.64 R46, c[0x0][0x890] ;  /* 0x00022400ff2e7b82 */ /* 0x000ee20000000a00 */
[----:B------:R-:W-:Y:S01]  /*6240*/  LOP3.LUT R23, R23, 0x600000, RZ, 0xc0, !PT ;  /* 0x0060000017177812 */ /* 0x000fe200078ec0ff */
[----:B------:R-:W-:Y:S01]  /*6250*/  IMAD.MOV.U32 R22, RZ, RZ, RZ ;  /* 0x000000ffff167224 */ /* 0x000fe200078e00ff */
[----:B------:R-:W-:Y:S01]  /*6260*/  LOP3.LUT R48, R6, 0x18, R48, 0x78, !PT ;  /* 0x0000001806307812 */ /* 0x000fe200078e7830 */
[----:B------:R-:W-:Y:S01]  /*6270*/  IMAD.MOV.U32 R54, RZ, RZ, RZ ;  /* 0x000000ffff367224 */ /* 0x000fe200078e00ff */
[----:B------:R-:W-:Y:S01]  /*6280*/  LOP3.LUT R4, R4, 0x100, R5, 0xf8, !PT ;  /* 0x0000010004047812 */ /* 0x000fe200078ef805 */
[----:B------:R-:W-:Y:S01]  /*6290*/  IMAD.MOV.U32 R51, RZ, RZ, RZ ;  /* 0x000000ffff337224 */ /* 0x000fe200078e00ff */
[----:B------:R-:W-:Y:S01]  /*62a0*/  LOP3.LUT R57, R57, 0x60, RZ, 0xc0, !PT ;  /* 0x0000006039397812 */ /* 0x000fe200078ec0ff */
[----:B-1----:R-:W-:Y:S01]  /*62b0*/  ULEA UR44, UR4, UR44, 0x18 ;  /* 0x0000002c042c7291 */ /* 0x002fe2000f8ec0ff */
[----:B------:R-:W1:Y:S01]  /*62c0*/  LDC.64 R42, c[0x0][0x8b0] ;  /* 0x00022c00ff2a7b82 */ /* 0x000e620000000a00 */
[----:B------:R-:W-:-:S02]  /*62d0*/  LOP3.LUT R48, R4, R48, RZ, 0xfc, !PT ;  /* 0x0000003004307212 */ /* 0x000fc400078efcff */
[----:B------:R-:W-:Y:S02]  /*62e0*/  CS2R R52, SRZ ;  /* 0x0000000000347805 */ /* 0x000fe4000001ff00 */
[----:B------:R-:W-:Y:S01]  /*62f0*/  SEL R56, R56, 0xfffffff0, !P0 ;  /* 0xfffffff038387807 */ /* 0x000fe20004000000 */
[----:B------:R-:W4:Y:S02]  /*6300*/  LDCU UR50, c[0x0][0x370] ;  /* 0x00006e00ff3277ac */ /* 0x000f240008000800 */
[----:B------:R-:W4:Y:S01]  /*6310*/  LDS R0, [UR44+0x320] ;  /* 0x0003202cff007984 */ /* 0x000f220008000800 */
[----:B------:R-:W1:Y:S01]  /*6320*/  LDC.64 R40, c[0x0][0x8a8] ;  /* 0x00022a00ff287b82 */ /* 0x000e620000000a00 */
[----:B------:R-:W1:Y:S01]  /*6330*/  LDCU UR43, c[0x0][0xb0c] ;  /* 0x00016180ff2b77ac */ /* 0x000e620008000800 */
[----:B------:R-:W1:Y:S01]  /*6340*/  LDCU UR63, c[0x0][0xb20] ;  /* 0x00016400ff3f77ac */ /* 0x000e620008000800 */
[----:B------:R-:W1:Y:S01]  /*6350*/  LDCU UR39, c[0x0][0xb30] ;  /* 0x00016600ff2777ac */ /* 0x000e620008000800 */
[----:B------:R-:W1:Y:S01]  /*6360*/  LDCU.64 UR58, c[0x0][0x888] ;  /* 0x00011100ff3a77ac */ /* 0x000e620008000a00 */
[----:B------:R-:W1:Y:S01]  /*6370*/  LDCU.64 UR40, c[0x0][0xb28] ;  /* 0x00016500ff2877ac */ /* 0x000e620008000a00 */
[----:B------:R-:W1:Y:S01]  /*6380*/  LDCU.128 UR52, c[0x0][0xb10] ;  /* 0x00016200ff3477ac */ /* 0x000e620008000c00 */
[----:B------:R-:W1:Y:S01]  /*6390*/  LDCU UR49, c[0x0][0x374] ;  /* 0x00006e80ff3177ac */ /* 0x000e620008000800 */
[----:B------:R-:W-:Y:S01]  /*63a0*/  UIADD3 UR61, UPT, UPT, UR44, 0x400, URZ ;  /* 0x000004002c3d7890 */ /* 0x000fe2000fffe0ff */
[----:B------:R-:W-:Y:S01]  /*63b0*/  UMOV UR45, URZ ;  /* 0x000000ff002d7c82 */ /* 0x000fe20008000000 */
[----:B------:R-:W-:Y:S01]  /*63c0*/  UMOV UR48, URZ ;  /* 0x000000ff00307c82 */ /* 0x000fe20008000000 */
[----:B--234-:R-:W-:-:S09]  /*63d0*/  IMAD.IADD R23, R0, 0x1, R23 ;  /* 0x0000000100177824 */ /* 0x01cfd200078e0217 */
.L_x_137:
[----:B------:R-:W-:Y:S02]  /*63e0*/  LEA R3, R51, UR44, 0x3 ;  /* 0x0000002c33037c11 */ /* 0x000fe4000f8e18ff */
[----:B------:R-:W-:Y:S02]  /*63f0*/  SHF.L.U32 R0, R53, 0x1f, RZ ;  /* 0x0000001f35007819 */ /* 0x000fe400000006ff */
[----:B------:R-:W-:Y:S02]  /*6400*/  LEA R4, R51, UR44, 0x4 ;  /* 0x0000002c33047c11 */ /* 0x000fe4000f8e20ff */
[----:B------:R-:W2:Y:S02]  /*6410*/  SYNCS.PHASECHK.TRANS64.TRYWAIT P0, [R3+URZ+0x270], R0 ;  /* 0x00027000030075a7 */ /* 0x000ea400080011ff */
[----:B--2---:R-:W-:Y:S05]  /*6420*/  @!P0 BRA `(.L_x_118) ;  /* 0x0000002c002c8947 */ /* 0x004fea0003800000 */
.L_x_239:
        /* <DEDUP_REMOVED lines=11> */
[----:B------:R-:W-:Y:S01]  /*64e0*/  PLOP3.LUT P0, PT, PT, PT, UP1, 0x80, 0x8 ;  /* 0x000000000008781c */ /* 0x000fe20003f0f018 */
[----:B------:R-:W-:Y:S11]  /*64f0*/  UP2UR UR51, UPR, URZ, 0x2 ;  /* 0x00000002ff337883 */ /* 0x000ff60008000000 */
[----:B------:R-:W-:Y:S01]  /*6500*/  @!UPT UIADD3 URZ, UPT, UPT, URZ, URZ, URZ ;  /* 0x000000fffffff290 */ /* 0x000fe2000fffe0ff */
        /* <DEDUP_REMOVED lines=13> */
[----:B-1----:R-:W-:Y:S02]  /*65e0*/  UIMAD.WIDE.U32 UR4, UR49, UR55, URZ ;  /* 0x00000037310472a5 */ /* 0x002fe4000f8e00ff */
[----:B------:R-:W-:Y:S02]  /*65f0*/  UIMAD.WIDE.U32 UR6, UR50, UR52, URZ ;  /* 0x00000034320672a5 */ /* 0x000fe4000f8e00ff */
[----:B------:R-:W-:Y:S02]  /*6600*/  UISETP.NE.AND UP0, UPT, UR54, 0x1, UPT ;  /* 0x000000013600788c */ /* 0x000fe4000bf05270 */
[----:B------:R-:W-:Y:S02]  /*6610*/  UIMAD.WIDE.U32 UR8, UR37, UR55, URZ ;  /* 0x00000037250872a5 */ /* 0x000fe4000f8e00ff */
[----:B------:R-:W-:Y:S02]  /*6620*/  UIMAD.WIDE.U32 UR10, UR38, UR52, URZ ;  /* 0x00000034260a72a5 */ /* 0x000fe4000f8e00ff */
[----:B------:R-:W-:Y:S02]  /*6630*/  UISETP.NE.AND UP1, UPT, UR43, 0x1, UPT ;  /* 0x000000012b00788c */ /* 0x000fe4000bf25270 */
[----:B------:R-:W-:Y:S01]  /*6640*/  UISETP.NE.AND UP2, UPT, UR42, 0x1, UPT ;  /* 0x000000012a00788c */ /* 0x000fe2000bf45270 */
[----:B------:R-:W-:Y:S02]  /*6650*/  UMOV UR4, UR5 ;  /* 0x0000000500047c82 */ /* 0x000fe40008000000 */
[----:B------:R-:W-:Y:S03]  /*6660*/  USHF.R.U32.HI UR5, URZ, UR63, UR4 ;  /* 0x0000003fff057299 */ /* 0x000fe60008011604 */
[----:B------:R-:W-:Y:S02]  /*6670*/  UMOV UR4, UR7 ;  /* 0x0000000700047c82 */ /* 0x000fe40008000000 */
[----:B------:R-:W-:Y:S02]  /*6680*/  USHF.R.U32.HI UR7, URZ, UR53, UR4 ;  /* 0x00000035ff077299 */ /* 0x000fe40008011604 */
[----:B------:R-:W-:Y:S02]  /*6690*/  USEL UR4, UR49, UR5, !UP0 ;  /* 0x0000000531047287 */ /* 0x000fe4000c000000 */
[----:B------:R-:W-:Y:S01]  /*66a0*/  USEL UR7, UR50, UR7, !UP1 ;  /* 0x0000000732077287 */ /* 0x000fe2000c800000 */
[----:B------:R-:W-:Y:S01]  /*66b0*/  UMOV UR5, UR9 ;  /* 0x0000000900057c82 */ /* 0x000fe20008000000 */
[----:B------:R-:W-:Y:S02]  /*66c0*/  UIMAD.WIDE.U32 UR8, UR4, UR40, URZ ;  /* 0x00000028040872a5 */ /* 0x000fe4000f8e00ff */
[----:B------:R-:W-:Y:S03]  /*66d0*/  USHF.R.U32.HI UR6, URZ, UR63, UR5 ;  /* 0x0000003fff067299 */ /* 0x000fe60008011605 */
[----:B------:R-:W-:Y:S01]  /*66e0*/  UMOV UR5, UR11 ;  /* 0x0000000b00057c82 */ /* 0x000fe20008000000 */
[----:B------:R-:W-:Y:S02]  /*66f0*/  UIMAD.WIDE.U32 UR10, UR7, UR40, URZ ;  /* 0x00000028070a72a5 */ /* 0x000fe4000f8e00ff */
[----:B------:R-:W-:Y:S02]  /*6700*/  USHF.R.U32.HI UR12, URZ, UR53, UR5 ;  /* 0x00000035ff0c7299 */ /* 0x000fe40008011605 */
[----:B------:R-:W-:Y:S01]  /*6710*/  USEL UR6, UR37, UR6, !UP0 ;  /* 0x0000000625067287 */ /* 0x000fe2000c000000 */
[----:B------:R-:W-:Y:S02]  /*6720*/  UMOV UR5, UR9 ;  /* 0x0000000900057c82 */ /* 0x000fe40008000000 */
[----:B------:R-:W-:Y:S01]  /*6730*/  UMOV UR10, UR11 ;  /* 0x0000000b000a7c82 */ /* 0x000fe20008000000 */
[----:B------:R-:W-:Y:S02]  /*6740*/  @UP2 USHF.R.U32.HI UR4, URZ, UR41, UR5 ;  /* 0x00000029ff042299 */ /* 0x000fe40008011605 */
[----:B------:R-:W-:Y:S02]  /*6750*/  @UP2 USHF.R.U32.HI UR7, URZ, UR41, UR10 ;  /* 0x00000029ff072299 */ /* 0x000fe4000801160a */
[----:B------:R-:W-:Y:S02]  /*6760*/  UIMAD UR4, UR42, UR4, URZ ;  /* 0x000000042a0472a4 */ /* 0x000fe4000f8e02ff */
[----:B------:R-:W-:Y:S02]  /*6770*/  UIMAD.WIDE.U32 UR10, UR6, UR40, URZ ;  /* 0x00000028060a72a5 */ /* 0x000fe4000f8e00ff */
[----:B------:R-:W-:Y:S02]  /*6780*/  USEL UR5, UR38, UR12, !UP1 ;  /* 0x0000000c26057287 */ /* 0x000fe4000c800000 */
[----:B------:R-:W-:Y:S02]  /*6790*/  UIMAD UR8, UR42, UR7, URZ ;  /* 0x000000072a0872a4 */ /* 0x000fe4000f8e02ff */
[----:B------:R-:W-:Y:S03]  /*67a0*/  UISETP.GE.AND UP0, UPT, UR6, UR4, UPT ;  /* 0x000000040600728c */ /* 0x000fe6000bf06270 */
[----:B------:R-:W-:Y:S01]  /*67b0*/  UMOV UR4, UR11 ;  /* 0x0000000b00047c82 */ /* 0x000fe20008000000 */
[----:B------:R-:W-:Y:S02]  /*67c0*/  UISETP.GE.OR UP0, UPT, UR5, UR8, UP0 ;  /* 0x000000080500728c */ /* 0x000fe40008706670 */
[----:B------:R-:W-:Y:S02]  /*67d0*/  USHF.R.U32.HI UR4, URZ, UR41, UR4 ;  /* 0x00000029ff047299 */ /* 0x000fe40008011604 */
[----:B------:R-:W-:Y:S02]  /*67e0*/  UIMAD.WIDE.U32 UR8, UR5, UR40, URZ ;  /* 0x00000028050872a5 */ /* 0x000fe4000f8e00ff */
[----:B------:R-:W-:Y:S02]  /*67f0*/  USEL UR11, UR6, UR4, !UP2 ;  /* 0x00000004060b7287 */ /* 0x000fe4000d000000 */
[----:B------:R-:W-:Y:S02]  /*6800*/  UIADD3 UR8, UPT, UPT, -UR5, URZ, URZ ;  /* 0x000000ff05087290 */ /* 0x000fe4000fffe1ff */
[----:B------:R-:W-:Y:S01]  /*6810*/  UIADD3 UR10, UPT, UPT, -UR11, URZ, URZ ;  /* 0x000000ff0b0a7290 */ /* 0x000fe2000fffe1ff */
[----:B------:R-:W-:Y:S01]  /*6820*/  @!UP0 UMOV UR4, UR9 ;  /* 0x0000000900048c82 */ /* 0x000fe20008000000 */
[----:B------:R-:W-:Y:S02]  /*6830*/  UIADD3 UR9, UPT, UPT, -UR6, URZ, URZ ;  /* 0x000000ff06097290 */ /* 0x000fe4000fffe1ff */
[----:B------:R-:W-:Y:S02]  /*6840*/  @!UP0 USHF.R.U32.HI UR4, URZ, UR41, UR4 ;  /* 0x00000029ff048299 */ /* 0x000fe40008011604 */
[----:B------:R-:W-:Y:S02]  /*6850*/  UIMAD UR10, UR42, UR10, UR6 ;  /* 0x0000000a2a0a72a4 */ /* 0x000fe4000f8e0206 */
[----:B------:R-:W-:Y:S04]  /*6860*/  @!UP0 USEL UR4, UR5, UR4, !UP2 ;  /* 0x0000000405048287 */ /* 0x000fe8000d000000 */
[----:B------:R-:W-:Y:S02]  /*6870*/  @!UP0 UIMAD UR10, UR7, UR10, UR4 ;  /* 0x0000000a070a82a4 */ /* 0x000fe4000f8e0204 */
[----:B------:R-:W-:Y:S02]  /*6880*/  @!UP0 UIADD3 UR11, UPT, UPT, UR11, -UR4, URZ ;  /* 0x800000040b0b8290 */ /* 0x000fe4000fffe0ff */
[----:B------:R-:W-:Y:S02]  /*6890*/  UIMAD UR7, UR43, UR8, UR38 ;  /* 0x000000082b0772a4 */ /* 0x000fe4000f8e0226 */
[----:B------:R-:W-:Y:S02]  /*68a0*/  @!UP0 UIMAD UR6, UR11, UR42, UR5 ;  /* 0x0000002a0b0682a4 */ /* 0x000fe4000f8e0205 */
[----:B------:R-:W-:Y:S01]  /*68b0*/  UIMAD UR4, UR54, UR9, UR37 ;  /* 0x00000009360472a4 */ /* 0x000fe2000f8e0225 */
[----:B------:R-:W-:Y:S02]  /*68c0*/  @!UP0 UMOV UR5, UR10 ;  /* 0x0000000a00058c82 */ /* 0x000fe40008000000 */
[----:B------:R-:W-:Y:S02]  /*68d0*/  UIMAD UR38, UR5, UR43, UR7 ;  /* 0x0000002b052672a4 */ /* 0x000fe4000f8e0207 */
[----:B------:R-:W-:Y:S11]  /*68e0*/  UIMAD UR37, UR6, UR54, UR4 ;  /* 0x00000036062572a4 */ /* 0x000ff6000f8e0204 */
[----:B------:R-:W-:Y:S01]  /*68f0*/  @!UPT UIADD3 URZ, UPT, UPT, URZ, URZ, URZ ;  /* 0x000000fffffff290 */ /* 0x000fe2000fffe0ff */
.L_x_119:
[----:B-1----:R-:W-:Y:S01]  /*6900*/  UISETP.NE.AND UP0, UPT, UR39, 0x1, UPT ;  /* 0x000000012700788c */ /* 0x002fe2000bf05270 */
[----:B------:R-:W-:Y:S10]  /*6910*/  IADD3 R51, PT, PT, R51, 0x1, RZ ;  /* 0x0000000133337810 */ /* 0x000ff40007ffe0ff */
[----:B------:R-:W1:Y:S01]  /*6920*/  @!UP0 LDCU.128 UR12, c[0x0][0xb10] ;  /* 0x00016200ff0c87ac */ /* 0x000e620008000c00 */
[----:B------:R-:W3:Y:S01]  /*6930*/  @!UP0 LDCU UR5, c[0x0][0xb0c] ;  /* 0x00016180ff0587ac */ /* 0x000ee20008000800 */
[----:B------:R-:W4:Y:S01]  /*6940*/  @!UP0 LDCU UR10, c[0x0][0xb20] ;  /* 0x00016400ff0a87ac */ /* 0x000f220008000800 */
[----:B-1----:R-:W-:Y:S02]  /*6950*/  UIMAD.WIDE.U32 UR8, UR38, UR12, URZ ;  /* 0x0000000c260872a5 */ /* 0x002fe4000f8e00ff */
[----:B------:R-:W-:Y:S02]  /*6960*/  UIMAD.WIDE.U32 UR6, UR37, UR15, URZ ;  /* 0x0000000f250672a5 */ /* 0x000fe4000f8e00ff */
[----:B------:R-:W-:Y:S03]  /*6970*/  @!UP0 UISETP.NE.AND UP1, UPT, UR14, 0x1, UPT ;  /* 0x000000010e00888c */ /* 0x000fe6000bf25270 */
[----:B------:R-:W-:Y:S01]  /*6980*/  @!UP0 UMOV UR4, UR9 ;  /* 0x0000000900048c82 */ /* 0x000fe20008000000 */
[----:B---3--:R-:W-:Y:S02]  /*6990*/  @!UP0 UISETP.NE.AND UP2, UPT, UR5, 0x1, UPT ;  /* 0x000000010500888c */ /* 0x008fe4000bf45270 */
[----:B------:R-:W-:Y:S01]  /*69a0*/  @!UP0 USHF.R.U32.HI UR4, URZ, UR13, UR4 ;  /* 0x0000000dff048299 */ /* 0x000fe20008011604 */
[----:B------:R-:W-:Y:S02]  /*69b0*/  @!UP0 UMOV UR6, UR7 ;  /* 0x0000000700068c82 */ /* 0x000fe40008000000 */
[----:B----4-:R-:W-:Y:S02]  /*69c0*/  @!UP0 USHF.R.U32.HI UR6, URZ, UR10, UR6 ;  /* 0x0000000aff068299 */ /* 0x010fe40008011606 */
[----:B------:R-:W-:Y:S02]  /*69d0*/  @!UP0 USEL UR7, UR38, UR4, !UP2 ;  /* 0x0000000426078287 */ /* 0x000fe4000d000000 */
[----:B------:R-:W-:Y:S04]  /*69e0*/  @!UP0 USEL UR6, UR37, UR6, !UP1 ;  /* 0x0000000625068287 */ /* 0x000fe8000c800000 */
[----:B------:R-:W-:Y:S02]  /*69f0*/  @!UP0 UIADD3 UR4, UPT, UPT, -UR7, UR6, URZ ;  /* 0x0000000607048290 */ /* 0x000fe4000fffe1ff */
[----:B------:R-:W-:Y:S02]  /*6a00*/  @!UP0 UIADD3 UR6, UPT, UPT, UR7, -UR6, URZ ;  /* 0x8000000607068290 */ /* 0x000fe4000fffe0ff */
[----:B------:R-:W-:Y:S02]  /*6a10*/  @!UP0 UIMAD UR38, UR4, UR5, UR38 ;  /* 0x00000005042682a4 */ /* 0x000fe4000f8e0226 */
[----:B------:R-:W-:Y:S02]  /*6a20*/  @!UP0 UIMAD UR37, UR6, UR14, UR37 ;  /* 0x0000000e062582a4 */ /* 0x000fe4000f8e0225 */
[----:B------:R-:W-:Y:S09]  /*6a30*/  ULOP3.LUT UP0, URZ, UR61, 0x1b0, URZ, 0xc0, !UPT ;  /* 0x000001b03dff7892 */ /* 0x000ff2000f80c0ff */
[----:B------:R-:W-:Y:S05]  /*6a40*/  BRA.U !UP0, `(.L_x_120) ;  /* 0x00000001087c7547 */ /* 0x000fea000b800000 */
[----:B------:R-:W1:Y:S01]  /*6a50*/  LDCU.64 UR8, c[0x4][0x80] ;  /* 0x01001000ff0877ac */ /* 0x000e620008000a00 */
[----:B------:R-:W-:Y:S01]  /*6a60*/  MOV R2, 0x0 ;  /* 0x0000000000027802 */ /* 0x000fe20000000f00 */
[----:B------:R-:W-:Y:S02]  /*6a70*/  HFMA2 R12, -RZ, RZ, 0, 5.9604644775390625e-08 ;  /* 0x00000001ff0c7431 */ /* 0x000fe400000001ff */
[----:B------:R-:W-:Y:S01]  /*6a80*/  IMAD.MOV.U32 R8, RZ, RZ, 0x70 ;  /* 0x00000070ff087424 */ /* 0x000fe200078e00ff */
[----:B------:R3:W4:Y:S01]  /*6a90*/  LDC.64 R14, c[0x4][R2] ;  /* 0x01000000020e7b82 */ /* 0x0007220000000a00 */
[----:B------:R-:W2:Y:S01]  /*6aa0*/  LDCU.64 UR6, c[0x4][0x88] ;  /* 0x01001100ff0677ac */ /* 0x000ea20008000a00 */
[----:B------:R-:W-:Y:S01]  /*6ab0*/  IMAD.MOV.U32 R13, RZ, RZ, RZ ;  /* 0x000000ffff0d7224 */ /* 0x000fe200078e00ff */
[----:B------:R-:W2:Y:S01]  /*6ac0*/  LDCU.64 UR4, c[0x4][0x8] ;  /* 0x01000100ff0477ac */ /* 0x000ea20008000a00 */
[----:B-1----:R-:W-:Y:S01]  /*6ad0*/  MOV R5, UR9 ;  /* 0x0000000900057c02 */ /* 0x002fe20008000f00 */
[----:B------:R-:W-:Y:S01]  /*6ae0*/  IMAD.U32 R4, RZ, RZ, UR8 ;  /* 0x00000008ff047e24 */ /* 0x000fe2000f8e00ff */
[----:B--2---:R-:W-:Y:S01]  /*6af0*/  MOV R7, UR7 ;  /* 0x0000000700077c02 */ /* 0x004fe20008000f00 */
[----:B------:R-:W-:Y:S01]  /*6b00*/  IMAD.U32 R6, RZ, RZ, UR6 ;  /* 0x00000006ff067e24 */ /* 0x000fe2000f8e00ff */
[----:B------:R-:W-:Y:S01]  /*6b10*/  MOV R11, UR5 ;  /* 0x00000005000b7c02 */ /* 0x000fe20008000f00 */
[----:B------:R-:W-:Y:S02]  /*6b20*/  IMAD.U32 R10, RZ, RZ, UR4 ;  /* 0x00000004ff0a7e24 */ /* 0x000fe4000f8e00ff */
[----:B------:R-:W-:Y:S07]  /*6b30*/  LEPC R20, `(.L_x_121) ;  /* 0x000000001014794e */ /* 0x000fee0000000000 */
[----:B---345:R-:W-:Y:S05]  /*6b40*/  CALL.ABS.NOINC R14 ;  /* 0x000000000e007343 */ /* 0x038fea0003c00000 */
.L_x_121:
[----:B------:R-:W1:Y:S01]  /*6b50*/  LDCU.64 UR8, c[0x4][0x80] ;  /* 0x01001000ff0877ac */ /* 0x000e620008000a00 */
[----:B------:R-:W2:Y:S01]  /*6b60*/  LDC.64 R2, c[0x4][R2] ;  /* 0x0100000002027b82 */ /* 0x000ea20000000a00 */
[----:B------:R-:W-:Y:S02]  /*6b70*/  HFMA2 R12, -RZ, RZ, 0, 5.9604644775390625e-08 ;  /* 0x00000001ff0c7431 */ /* 0x000fe400000001ff */
[----:B------:R-:W-:Y:S02]  /*6b80*/  IMAD.MOV.U32 R8, RZ, RZ, 0x70 ;  /* 0x00000070ff087424 */ /* 0x000fe400078e00ff */
[----:B------:R-:W-:Y:S01]  /*6b90*/  IMAD.MOV.U32 R13, RZ, RZ, RZ ;  /* 0x000000ffff0d7224 */ /* 0x000fe200078e00ff */
[----:B------:R-:W3:Y:S01]  /*6ba0*/  LDCU.64 UR6, c[0x4][0x88] ;  /* 0x01001100ff0677ac */ /* 0x000ee20008000a00 */
[----:B------:R-:W4:Y:S01]  /*6bb0*/  LDCU.64 UR4, c[0x4][0x8] ;  /* 0x01000100ff0477ac */ /* 0x000f220008000a00 */
[----:B-1----:R-:W-:Y:S02]  /*6bc0*/  MOV R4, UR8 ;  /* 0x0000000800047c02 */ /* 0x002fe40008000f00 */
[----:B------:R-:W-:Y:S02]  /*6bd0*/  MOV R5, UR9 ;  /* 0x0000000900057c02 */ /* 0x000fe40008000f00 */
[----:B---3--:R-:W-:Y:S01]  /*6be0*/  MOV R7, UR7 ;  /* 0x0000000700077c02 */ /* 0x008fe20008000f00 */
[----:B------:R-:W-:Y:S01]  /*6bf0*/  IMAD.U32 R6, RZ, RZ, UR6 ;  /* 0x00000006ff067e24 */ /* 0x000fe2000f8e00ff */
[----:B----4-:R-:W-:Y:S01]  /*6c00*/  MOV R11, UR5 ;  /* 0x00000005000b7c02 */ /* 0x010fe20008000f00 */
[----:B------:R-:W-:Y:S02]  /*6c10*/  IMAD.U32 R10, RZ, RZ, UR4 ;  /* 0x00000004ff0a7e24 */ /* 0x000fe4000f8e00ff */
[----:B------:R-:W-:Y:S07]  /*6c20*/  LEPC R20, `(.L_x_120) ;  /* 0x000000001014794e */ /* 0x000fee0000000000 */
[----:B--2---:R-:W-:Y:S05]  /*6c30*/  CALL.ABS.NOINC R2 ;  /* 0x0000000002007343 */ /* 0x004fea0003c00000 */
.L_x_120:
[----:B------:R-:W-:Y:S01]  /*6c40*/  ISETP.NE.U32.AND P3, PT, R46, RZ, PT ;  /* 0x000000ff2e00720c */ /* 0x000fe20003f65070 */
[----:B------:R-:W-:Y:S01]  /*6c50*/  UISETP.NE.AND UP1, UPT, UR62, URZ, UPT ;  /* 0x000000ff3e00728c */ /* 0x000fe2000bf25270 */
[----:B------:R-:W-:Y:S02]  /*6c60*/  ISETP.NE.U32.AND P4, PT, R42, RZ, PT ;  /* 0x000000ff2a00720c */ /* 0x000fe40003f85070 */
[----:B------:R-:W-:Y:S02]  /*6c70*/  ISETP.NE.AND.EX P3, PT, R47, RZ, PT, P3 ;  /* 0x000000ff2f00720c */ /* 0x000fe40003f65330 */
[----:B------:R-:W-:Y:S02]  /*6c80*/  PLOP3.LUT P1, PT, PT, PT, PT, 0x8, 0x80 ;  /* 0x000000000080781c */ /* 0x000fe40003f2e170 */
[----:B------:R-:W-:Y:S02]  /*6c90*/  PLOP3.LUT P0, PT, PT, PT, UP1, 0x80, 0x8 ;  /* 0x000000000008781c */ /* 0x000fe40003f0f018 */
[----:B------:R-:W-:Y:S02]  /*6ca0*/  ISETP.NE.AND.EX P4, PT, R43, RZ, PT, P4 ;  /* 0x000000ff2b00720c */ /* 0x000fe40003f85340 */
[----:B------:R-:W1:Y:S09]  /*6cb0*/  @UP1 LDCU.64 UR4, c[0x0][0x888] ;  /* 0x00011100ff0417ac */ /* 0x000e720008000a00 */
[----:B------:R-:W-:Y:S01]  /*6cc0*/  @P0 PLOP3.LUT P1, PT, P3, PT, PT, 0x80, 0x8 ;  /* 0x000000000008081c */ /* 0x000fe20001f2f070 */
[----:B-1----:R-:W-:Y:S04]  /*6cd0*/  @UP1 UISETP.NE.U32.AND UP0, UPT, UR4, URZ, UPT ;  /* 0x000000ff0400128c */ /* 0x002fe8000bf05070 */
[----:B------:R-:W-:Y:S04]  /*6ce0*/  @UP1 UISETP.NE.AND.EX UP0, UPT, UR5, URZ, UPT, UP0 ;  /* 0x000000ff0500128c */ /* 0x000fe8000bf05300 */
[----:B------:R-:W-:Y:S01]  /*6cf0*/  @UP1 USEL UR4, URZ, 0xffffffff, UP0 ;  /* 0xffffffffff041887 */ /* 0x000fe20008000000 */
[----:B------:R-:W-:Y:S11]  /*6d00*/  @!P3 BRA `(.L_x_122) ;  /* 0x000000000030b947 */ /* 0x000ff60003800000 */
[----:B------:R-:W-:Y:S01]  /*6d10*/  ISETP.NE.U32.AND P2, PT, R44, RZ, PT ;  /* 0x000000ff2c00720c */ /* 0x000fe20003f45070 */
[----:B------:R-:W1:Y:S01]  /*6d20*/  LDCU.64 UR6, c[0x0][0x358] ;  /* 0x00006b00ff0677ac */ /* 0x000e620008000a00 */
[----:B------:R-:W-:Y:S02]  /*6d30*/  IMAD.MOV.U32 R49, RZ, RZ, 0x1 ;  /* 0x00000001ff317424 */ /* 0x000fe400078e00ff */
[----:B------:R-:W-:Y:S11]  /*6d40*/  ISETP.NE.AND.EX P2, PT, R45, RZ, PT, P2 ;  /* 0x000000ff2d00720c */ /* 0x000ff60003f45320 */
[----:B------:R-:W-:Y:S02]  /*6d50*/  @!UPT UIADD3 URZ, UPT, UPT, URZ, URZ, URZ ;  /* 0x000000fffffff290 */ /* 0x000fe4000fffe0ff */
[----:B------:R-:W3:Y:S01]  /*6d60*/  @P2 LDC.64 R2, c[0x0][0x888] ;  /* 0x00022200ff022b82 */ /* 0x000ee20000000a00 */
[----:B--2---:R-:W-:Y:S04]  /*6d70*/  @P2 IMAD R0, R46, UR36, RZ ;  /* 0x000000242e002c24 */ /* 0x004fe8000f8e02ff */
[----:B---3--:R-:W-:Y:S04]  /*6d80*/  @P2 IMAD.WIDE R2, R0, 0x4, R2 ;  /* 0x0000000400022825 */ /* 0x008fe800078e0202 */
[----:B------:R-:W-:Y:S01]  /*6d90*/  HFMA2 R0, -RZ, RZ, 0, 5.9604644775390625e-08 ;  /* 0x00000001ff007431 */ /* 0x000fe200000001ff */
[----:B-1---5:R1:W5:Y:S04]  /*6da0*/  @P2 LDG.E R25, desc[UR6][R2.64] ;  /* 0x0000000602192981 */ /* 0x022368000c1e1900 */
[----:B------:R-:W-:Y:S01]  /*6db0*/  @!P2 PRMT R49, R0, 0x7610, R49 ;  /* 0x000076100031a816 */ /* 0x000fe20000000031 */
[----:B-1----:R-:W3:Y:S06]  /*6dc0*/  @!P2 LDC R25, c[0x0][0x880] ;  /* 0x00022000ff19ab82 */ /* 0x002eec0000000800 */
.L_x_122:
[----:B------:R-:W-:Y:S05]  /*6dd0*/  @!P4 BRA `(.L_x_123) ;  /* 0x000000000024c947 */ /* 0x000fea0003800000 */
[----:B------:R-:W-:Y:S01]  /*6de0*/  ISETP.NE.U32.AND P2, PT, R40, RZ, PT ;  /* 0x000000ff2800720c */ /* 0x000fe20003f45070 */
[----:B------:R-:W1:Y:S03]  /*6df0*/  LDCU.64 UR6, c[0x0][0x358] ;  /* 0x00006b00ff0677ac */ /* 0x000e660008000a00 */
[----:B------:R-:W-:Y:S11]  /*6e00*/  ISETP.NE.AND.EX P2, PT, R41, RZ, PT, P2 ;  /* 0x000000ff2900720c */ /* 0x000ff60003f45320 */
[----:B------:R-:W-:Y:S02]  /*6e10*/  @!UPT UIADD3 URZ, UPT, UPT, URZ, URZ, URZ ;  /* 0x000000fffffff290 */ /* 0x000fe4000fffe0ff */
[----:B------:R-:W4:Y:S01]  /*6e20*/  @P2 LDC.64 R2, c[0x0][0x8a8] ;  /* 0x00022a00ff022b82 */ /* 0x000f220000000a00 */
[----:B--2---:R-:W-:Y:S04]  /*6e30*/  @P2 IMAD R0, R42, UR36, RZ ;  /* 0x000000242a002c24 */ /* 0x004fe8000f8e02ff */
[----:B----4-:R-:W-:Y:S05]  /*6e40*/  @P2 IMAD.WIDE R2, R0, 0x4, R2 ;  /* 0x0000000400022825 */ /* 0x010fea00078e0202 */
[----:B-1---5:R1:W5:Y:S02]  /*6e50*/  @P2 LDG.E R24, desc[UR6][R2.64] ;  /* 0x0000000602182981 */ /* 0x022364000c1e1900 */
[----:B-1----:R-:W4:Y:S02]  /*6e60*/  @!P2 LDC R24, c[0x0][0x8a0] ;  /* 0x00022800ff18ab82 */ /* 0x002f240000000800 */
.L_x_123:
[----:B---3-5:R-:W-:Y:S01]  /*6e70*/  @P0 FSETP.NEU.AND P4, PT, R25, RZ, PT ;  /* 0x000000ff1900020b */ /* 0x028fe20003f8d000 */
[----:B--2---:R-:W-:Y:S01]  /*6e80*/  IMAD.U32 R0, RZ, RZ, UR4 ;  /* 0x00000004ff007e24 */ /* 0x004fe2000f8e00ff */
[----:B------:R-:W-:Y:S01]  /*6e90*/  @P0 LOP3.LUT P2, RZ, R49, 0xff, RZ, 0xc0, !PT ;  /* 0x000000ff31ff0812 */ /* 0x000fe2000784c0ff */
[----:B------:R-:W-:Y:S01]  /*6ea0*/  IMAD.U32 R3, RZ, RZ, UR45 ;  /* 0x0000002dff037e24 */ /* 0x000fe2000f8e00ff */
[----:B------:R-:W-:Y:S01]  /*6eb0*/  @P0 SEL R2, RZ, 0xffffffff, P4 ;  /* 0xffffffffff020807 */ /* 0x000fe20002000000 */
[----:B------:R-:W-:Y:S01]  /*6ec0*/  BSSY B1, `(.L_x_124) ;  /* 0x0000035000017945 */ /* 0x000fe20003800000 */
[----:B------:R-:W-:Y:S02]  /*6ed0*/  LOP3.LUT R4, R55, 0x1, RZ, 0x3c, !PT ;  /* 0x0000000137047812 */ /* 0x000fe400078e3cff */
[----:B------:R-:W-:Y:S02]  /*6ee0*/  CS2R R38, SRZ ;  /* 0x0000000000267805 */ /* 0x000fe4000001ff00 */
[----:B------:R-:W-:Y:S02]  /*6ef0*/  @P1 SEL R2, R0, R2, !P2 ;  /* 0x0000000200021207 */ /* 0x000fe40005000000 */
[----:B------:R-:W-:Y:S02]  /*6f00*/  CS2R R36, SRZ ;  /* 0x0000000000247805 */ /* 0x000fe4000001ff00 */
[----:B------:R-:W-:Y:S02]  /*6f10*/  LEA R3, R3, UR44, 0x3 ;  /* 0x0000002c03037c11 */ /* 0x000fe4000f8e18ff */
[----:B------:R-:W-:Y:S02]  /*6f20*/  CS2R R30, SRZ ;  /* 0x00000000001e7805 */ /* 0x000fe4000001ff00 */
[----:B------:R-:W-:Y:S02]  /*6f30*/  @P0 LOP3.LUT R2, R2, 0x1, RZ, 0xc0, !PT ;  /* 0x0000000102020812 */ /* 0x000fe400078ec0ff */
[----:B------:R-:W-:Y:S02]  /*6f40*/  CS2R R28, SRZ ;  /* 0x00000000001c7805 */ /* 0x000fe4000001ff00 */
[----:B------:R-:W-:Y:S02]  /*6f50*/  LEA R26, R22, UR44, 0x3 ;  /* 0x0000002c161a7c11 */ /* 0x000fe4000f8e18ff */
[----:B------:R-:W-:Y:S02]  /*6f60*/  ISETP.NE.U32.OR P6, PT, R2, 0x1, !P0 ;  /* 0x000000010200780c */ /* 0x000fe400047c5470 */
[----:B------:R-:W-:Y:S02]  /*6f70*/  SHF.L.U32 R5, R54, 0x1f, RZ ;  /* 0x0000001f36057819 */ /* 0x000fe400000006ff */
[----:B------:R-:W-:Y:S02]  /*6f80*/  LEA.HI R2, R22, R22, RZ, 0x1 ;  /* 0x0000001616027211 */ /* 0x000fe400078f08ff */
[----:B------:R-:W-:Y:S02]  /*6f90*/  PLOP3.LUT P5, PT, PT, PT, PT, 0x8, 0x80 ;  /* 0x000000000080781c */ /* 0x000fe40003fae170 */
[----:B------:R-:W-:Y:S05]  /*6fa0*/  P2R R58, PR, RZ, 0x40 ;  /* 0x00000040ff3a7803 */ /* 0x000fea0000000000 */
[----:B------:R-:W-:Y:S04]  /*6fb0*/  @P6 SHF.L.U32 R0, R4, 0x1f, RZ ;  /* 0x0000001f04006819 */ /* 0x000fe800000006ff */
[----:B------:R1:W2:Y:S01]  /*6fc0*/  @P6 SYNCS.PHASECHK.TRANS64.TRYWAIT P0, [R3+URZ+0x240], R0 ;  /* 0x00024000030065a7 */ /* 0x0002a200080011ff */
[----:B------:R3:W3:Y:S01]  /*6fd0*/  SYNCS.PHASECHK.TRANS64.TRYWAIT P4, [R26+URZ+0x290], R5 ;  /* 0x000290051a0075a7 */ /* 0x0006e200080811ff */
[C---:B-1----:R-:W-:Y:S01]  /*6fe0*/  IMAD.SHL.U32 R0, R2.reuse, 0x10, RZ ;  /* 0x0000001002007824 */ /* 0x042fe200078e00ff */
[----:B------:R-:W-:Y:S04]  /*6ff0*/  LOP3.LUT R2, R2, 0xffe, RZ, 0xc0, !PT ;  /* 0x00000ffe02027812 */ /* 0x000fe800078ec0ff */
[----:B------:R-:W-:Y:S01]  /*7000*/  LOP3.LUT R0, R0, 0xffffffe0, RZ, 0xc0, !PT ;  /* 0xffffffe000007812 */ /* 0x000fe200078ec0ff */
[----:B------:R-:W-:Y:S04]  /*7010*/  IMAD.IADD R2, R22, 0x1, -R2 ;  /* 0x0000000116027824 */ /* 0x000fe800078e0a02 */
[----:B------:R-:W-:Y:S04]  /*7020*/  IMAD.IADD R0, R23, 0x1, R0 ;  /* 0x0000000117007824 */ /* 0x000fe800078e0200 */
[----:B------:R-:W-:Y:S01]  /*7030*/  IMAD R2, R2, 0x100000, R0 ;  /* 0x0010000002027824 */ /* 0x000fe200078e0200 */
[----:B--2---:R-:W-:Y:S01]  /*7040*/  @P6 PLOP3.LUT P5, PT, P0, PT, PT, 0x8, 0x80 ;  /* 0x000000000080681c */ /* 0x004fe200007ae170 */
[----:B------:R-:W-:Y:S01]  /*7050*/  @!UPT UIADD3 URZ, UPT, UPT, URZ, URZ, URZ ;  /* 0x000000fffffff290 */ /* 0x000fe2000fffe0ff */
[----:B---3--:R-:W-:Y:S11]  /*7060*/  @!P6 BRA `(.L_x_125) ;  /* 0x000000000068e947 */ /* 0x008ff60003800000 */
[----:B------:R-:W-:Y:S01]  /*7070*/  ISETP.NE.U32.AND P0, PT, RZ, UR58, PT ;  /* 0x0000003aff007c0c */ /* 0x000fe2000bf05070 */
[----:B------:R-:W-:Y:S01]  /*7080*/  BSSY B0, `(.L_x_126) ;  /* 0x000000e000007945 */ /* 0x000fe20003800000 */
[----:B------:R-:W-:Y:S02]  /*7090*/  FSETP.NEU.AND P2, PT, R25, RZ, PT ;  /* 0x000000ff1900720b */ /* 0x000fe40003f4d000 */
[----:B------:R-:W-:Y:S02]  /*70a0*/  ISETP.NE.AND.EX P0, PT, RZ, UR59, PT, P0 ;  /* 0x0000003bff007c0c */ /* 0x000fe4000bf05300 */
[----:B------:R-:W-:Y:S02]  /*70b0*/  LOP3.LUT P1, RZ, R49, 0xff, RZ, 0xc0, !PT ;  /* 0x000000ff31ff7812 */ /* 0x000fe4000782c0ff */
[----:B------:R-:W-:Y:S02]  /*70c0*/  SEL R0, RZ, 0xffffffff, P2 ;  /* 0xffffffffff007807 */ /* 0x000fe40001000000 */
[----:B------:R-:W-:Y:S04]  /*70d0*/  SEL R6, RZ, 0xffffffff, P0 ;  /* 0xffffffffff067807 */ /* 0x000fe80000000000 */
[----:B------:R-:W-:Y:S04]  /*70e0*/  @P3 SEL R0, R6, R0, !P1 ;  /* 0x0000000006003207 */ /* 0x000fe80004800000 */
[----:B------:R-:W-:Y:S04]  /*70f0*/  LOP3.LUT R0, R0, 0x1, RZ, 0xc0, !PT ;  /* 0x0000000100007812 */ /* 0x000fe800078ec0ff */
[----:B------:R-:W-:Y:S01]  /*7100*/  ISETP.NE.U32.AND P0, PT, R0, 0x1, PT ;  /* 0x000000010000780c */ /* 0x000fe20003f05070 */
[----:B------:R-:W-:Y:S01]  /*7110*/  IMAD.U32 R0, RZ, RZ, UR45 ;  /* 0x0000002dff007e24 */ /* 0x000fe2000f8e00ff */
[----:B------:R-:W-:Y:S11]  /*7120*/  @!P5 BRA `(.L_x_127) ;  /* 0x00000000000cd947 */ /* 0x000ff60003800000 */
[----:B------:R-:W-:Y:S04]  /*7130*/  SHF.L.U32 R4, R4, 0x1f, RZ ;  /* 0x0000001f04047819 */ /* 0x000fe800000006ff */
[----:B------:R-:W1:Y:S02]  /*7140*/  SYNCS.PHASECHK.TRANS64.TRYWAIT P1, [R3+URZ+0x240], R4 ;  /* 0x00024004030075a7 */ /* 0x000e6400080211ff */
[----:B-1----:R-:W-:Y:S05]  /*7150*/  @!P1 BRA `(.L_x_128) ;  /* 0x0000001c00f49947 */ /* 0x002fea0003800000 */
.L_x_127:
[----:B------:R-:W-:Y:S05]  /*7160*/  BSYNC B0 ;  /* 0x0000000000007941 */ /* 0x000fea0003800000 */
.L_x_126:
[----:B-1----:R-:W-:Y:S01]  /*7170*/  @P0 IMAD R3, R0, 0x800, R48 ;  /* 0x0000080000030824 */ /* 0x002fe200078e0230 */
[----:B------:R-:W-:Y:S02]  /*7180*/  CS2R R30, SRZ ;  /* 0x00000000001e7805 */ /* 0x000fe4000001ff00 */
[----:B------:R-:W-:Y:S01]  /*7190*/  CS2R R28, SRZ ;  /* 0x00000000001c7805 */ /* 0x000fe2000001ff00 */
[----:B------:R-:W-:Y:S01]  /*71a0*/  IMAD.MOV.U32 R38, RZ, RZ, RZ ;  /* 0x000000ffff267224 */ /* 0x000fe200078e00ff */
[----:B------:R-:W-:Y:S02]  /*71b0*/  CS2R R36, SRZ ;  /* 0x0000000000247805 */ /* 0x000fe4000001ff00 */
[----:B------:R-:W-:Y:S01]  /*71c0*/  @P0 LEA R3, R3, UR44, 0x1 ;  /* 0x0000002c03030c11 */ /* 0x000fe2000f8e08ff */
[----:B------:R-:W-:Y:S05]  /*71d0*/  @P0 WARPSYNC.ALL ;  /* 0x0000000000000948 */ /* 0x000fea0003800000 */
[----:B------:R1:W2:Y:S01]  /*71e0*/  @P0 LDSM.16.M88.4 R28, [R3+0x400] ;  /* 0x00040000031c083b */ /* 0x0002a20000000200 */
[----:B------:R-:W-:Y:S05]  /*71f0*/  @P0 IMAD R0, R56, 0x2, R3 ;  /* 0x0000000238000824 */ /* 0x000fea00078e0203 */
[----:B------:R1:W3:Y:S02]  /*7200*/  @P0 LDSM.16.M88.4 R36, [R0+0x400] ;  /* 0x000400000024083b */ /* 0x0002e40000000200 */
.L_x_125:
[----:B------:R-:W-:Y:S05]  /*7210*/  BSYNC B1 ;  /* 0x0000000000017941 */ /* 0x000fea0003800000 */
.L_x_124:
[----:B-1----:R-:W-:Y:S04]  /*7220*/  SHF.R.U32.HI R0, RZ, 0x15, R2 ;  /* 0x00000015ff007819 */ /* 0x002fe80000011602 */
[----:B------:R-:W-:Y:S01]  /*7230*/  LOP3.LUT P0, RZ, R0, 0x3, R50, 0x48, !PT ;  /* 0x0000000300ff7812 */ /* 0x000fe20007804832 */
[----:B------:R-:W-:Y:S01]  /*7240*/  @!UPT UIADD3 URZ, UPT, UPT, URZ, URZ, URZ ;  /* 0x000000fffffff290 */ /* 0x000fe2000fffe0ff */
[----:B------:R-:W-:Y:S11]  /*7250*/  @P4 BRA `(.L_x_129) ;  /* 0x0000000000084947 */ /* 0x000ff60003800000 */
[----:B------:R-:W1:Y:S02]  /*7260*/  SYNCS.PHASECHK.TRANS64.TRYWAIT P1, [R26+URZ+0x290], R5 ;  /* 0x000290051a0075a7 */ /* 0x000e6400080211ff */
[----:B-1----:R-:W-:Y:S05]  /*7270*/  @!P1 BRA `(.L_x_130) ;  /* 0x0000001c00c09947 */ /* 0x002fea0003800000 */
.L_x_129:
[----:B------:R-:W-:Y:S05]  /*7280*/  @!P0 BRA `(.L_x_131) ;  /* 0x0000000000408947 */ /* 0x000fea0003800000 */
[----:B------:R-:W1:Y:S01]  /*7290*/  LDCU.64 UR8, c[0x4][0x70] ;  /* 0x01000e00ff0877ac */ /* 0x000e620008000a00 */
[----:B------:R-:W-:Y:S01]  /*72a0*/  MOV R15, 0x0 ;  /* 0x00000000000f7802 */ /* 0x000fe20000000f00 */
[----:B------:R-:W-:Y:S02]  /*72b0*/  HFMA2 R12, -RZ, RZ, 0, 5.9604644775390625e-08 ;  /* 0x00000001ff0c7431 */ /* 0x000fe400000001ff */
[----:B------:R-:W-:Y:S02]  /*72c0*/  IMAD.MOV.U32 R8, RZ, RZ, 0x192 ;  /* 0x00000192ff087424 */ /* 0x000fe400078e00ff */
[----:B------:R-:W-:Y:S01]  /*72d0*/  IMAD.MOV.U32 R13, RZ, RZ, RZ ;  /* 0x000000ffff0d7224 */ /* 0x000fe200078e00ff */
[----:B------:R-:W5:Y:S01]  /*72e0*/  LDCU.64 UR6, c[0x4][0x78] ;  /* 0x01000f00ff0677ac */ /* 0x000f620008000a00 */
[----:B------:R-:W2:Y:S01]  /*72f0*/  LDC.64 R14, c[0x4][R15] ;  /* 0x010000000f0e7b82 */ /* 0x000ea20000000a00 */
[----:B------:R-:W4:Y:S01]  /*7300*/  LDCU.64 UR4, c[0x4][0x10] ;  /* 0x01000200ff0477ac */ /* 0x000f220008000a00 */
[----:B-1----:R-:W-:Y:S01]  /*7310*/  MOV R5, UR9 ;  /* 0x0000000900057c02 */ /* 0x002fe20008000f00 */
[----:B------:R-:W-:Y:S01]  /*7320*/  IMAD.U32 R4, RZ, RZ, UR8 ;  /* 0x00000008ff047e24 */ /* 0x000fe2000f8e00ff */
[----:B-----5:R-:W-:Y:S01]  /*7330*/  MOV R7, UR7 ;  /* 0x0000000700077c02 */ /* 0x020fe20008000f00 */
[----:B------:R-:W-:Y:S01]  /*7340*/  IMAD.U32 R6, RZ, RZ, UR6 ;  /* 0x00000006ff067e24 */ /* 0x000fe2000f8e00ff */
[----:B----4-:R-:W-:Y:S01]  /*7350*/  MOV R11, UR5 ;  /* 0x00000005000b7c02 */ /* 0x010fe20008000f00 */
[----:B------:R-:W-:Y:S02]  /*7360*/  IMAD.U32 R10, RZ, RZ, UR4 ;  /* 0x00000004ff0a7e24 */ /* 0x000fe4000f8e00ff */
[----:B------:R-:W-:Y:S07]  /*7370*/  LEPC R20, `(.L_x_131) ;  /* 0x000000001014794e */ /* 0x000fee0000000000 */
[----:B--23--:R-:W-:Y:S05]  /*7380*/  CALL.ABS.NOINC R14 ;  /* 0x000000000e007343 */ /* 0x00cfea0003c00000 */
.L_x_131:
[----:B------:R-:W-:Y:S01]  /*7390*/  ISETP.NE.AND P0, PT, R57, RZ, PT ;  /* 0x000000ff3900720c */ /* 0x000fe20003f05270 */
[----:B------:R-:W-:Y:S05]  /*73a0*/  WARPSYNC.ALL ;  /* 0x0000000000007948 */ /* 0x000fea0003800000 */
[----:B------:R-:W-:Y:S01]  /*73b0*/  R2UR UR4, R2 ;  /* 0x00000000020472ca */ /* 0x000fe200000e0000 */
[----:B------:R-:W1:Y:S01]  /*73c0*/  S2UR UR5, SR_CgaCtaId ;  /* 0x00000000000579c3 */ /* 0x000e620000008800 */
[--C-:B--2---:R-:W-:Y:S01]  /*73d0*/  HADD2.F32 R20, -RZ, R28.reuse.H0_H0 ;  /* 0x2000001cff147230 */ /* 0x104fe20000004100 */
[----:B------:R-:W-:Y:S01]  /*73e0*/  BSSY.RECONVERGENT B0, `(.L_x_132) ;  /* 0x0000057000007945 */ /* 0x000fe20003800200 */
[----:B------:R-:W-:Y:S02]  /*73f0*/  HADD2.F32 R21, -RZ, R28.H1_H1 ;  /* 0x3000001cff157230 */ /* 0x000fe40000004100 */
[--C-:B------:R-:W-:Y:S02]  /*7400*/  HADD2.F32 R27, -RZ, R29.reuse.H1_H1 ;  /* 0x3000001dff1b7230 */ /* 0x100fe40000004100 */
[----:B------:R-:W-:Y:S02]  /*7410*/  HADD2.F32 R28, -RZ, R30.H0_H0 ;  /* 0x2000001eff1c7230 */ /* 0x000fe40000004100 */
[--C-:B---3--:R-:W-:Y:S02]  /*7420*/  HADD2.F32 R32, -RZ, R36.reuse.H0_H0 ;  /* 0x20000024ff207230 */ /* 0x108fe40000004100 */
[----:B------:R-:W-:Y:S01]  /*7430*/  HADD2.F32 R33, -RZ, R36.H1_H1 ;  /* 0x30000024ff217230 */ /* 0x000fe20000004100 */
[----:B------:R-:W4:Y:S01]  /*7440*/  LDTM.16dp256bit.x4 R4, tmem[UR4] ;  /* 0x00000004000479ee */ /* 0x000f220008120000 */
[----:B------:R-:W-:Y:S01]  /*7450*/  NOP ;  /* 0x0000000000007918 */ /* 0x000fe20000000000 */
[----:B------:R-:W-:Y:S01]  /*7460*/  R2UR UR4, R26 ;  /* 0x000000001a0472ca */ /* 0x000fe200000e0000 */
[----:B------:R-:W-:Y:S02]  /*7470*/  HADD2.F32 R26, -RZ, R29.H0_H0 ;  /* 0x2000001dff1a7230 */ /* 0x000fe40000004100 */
[----:B------:R-:W-:Y:S02]  /*7480*/  HADD2.F32 R29, -RZ, R30.H1_H1 ;  /* 0x3000001eff1d7230 */ /* 0x000fe40000004100 */
[--C-:B------:R-:W-:Y:S02]  /*7490*/  HADD2.F32 R30, -RZ, R31.reuse.H0_H0 ;  /* 0x2000001fff1e7230 */ /* 0x100fe40000004100 */
[----:B------:R-:W-:Y:S02]  /*74a0*/  HADD2.F32 R31, -RZ, R31.H1_H1 ;  /* 0x3000001fff1f7230 */ /* 0x000fe40000004100 */
[--C-:B------:R-:W-:Y:S02]  /*74b0*/  HADD2.F32 R34, -RZ, R37.reuse.H0_H0 ;  /* 0x20000025ff227230 */ /* 0x100fe40000004100 */
[----:B------:R-:W-:Y:S02]  /*74c0*/  HADD2.F32 R35, -RZ, R37.H1_H1 ;  /* 0x30000025ff237230 */ /* 0x000fe40000004100 */
[----:B------:R-:W-:Y:S01]  /*74d0*/  UIADD3 UR4, UPT, UPT, UR4, 0x2b0, URZ ;  /* 0x000002b004047890 */ /* 0x000fe2000fffe0ff */
[--C-:B------:R-:W-:Y:S02]  /*74e0*/  HADD2.F32 R36, -RZ, R38.reuse.H0_H0 ;  /* 0x20000026ff247230 */ /* 0x100fe40000004100 */
[----:B------:R-:W-:Y:S02]  /*74f0*/  HADD2.F32 R37, -RZ, R38.H1_H1 ;  /* 0x30000026ff257230 */ /* 0x000fe40000004100 */
[--C-:B------:R-:W-:Y:S02]  /*7500*/  HADD2.F32 R38, -RZ, R39.reuse.H0_H0 ;  /* 0x20000027ff267230 */ /* 0x100fe40000004100 */
[----:B------:R-:W-:Y:S02]  /*7510*/  HADD2.F32 R39, -RZ, R39.H1_H1 ;  /* 0x30000027ff277230 */ /* 0x000fe40000004100 */
[C---:B----4-:R-:W-:Y:S01]  /*7520*/  FMUL R4, R24.reuse, R4 ;  /* 0x0000000418047220 */ /* 0x050fe20000400000 */
[----:B-1----:R-:W-:Y:S01]  /*7530*/  UPRMT UR5, UR5, 0x654, UR4 ;  /* 0x0000065405057896 */ /* 0x002fe20008000004 */
[C---:B------:R-:W-:Y:S01]  /*7540*/  FMUL R5, R24.reuse, R5 ;  /* 0x0000000518057220 */ /* 0x040fe20000400000 */
[C---:B------:R-:W-:Y:S01]  /*7550*/  FMUL R6, R24.reuse, R6 ;  /* 0x0000000618067220 */ /* 0x040fe20000400000 */
[C---:B------:R-:W-:Y:S01]  /*7560*/  FFMA R4, R25.reuse, R20, R4 ;  /* 0x0000001419047223 */ /* 0x040fe20000000004 */
[C---:B------:R-:W-:Y:S01]  /*7570*/  FMUL R7, R24.reuse, R7 ;  /* 0x0000000718077220 */ /* 0x040fe20000400000 */
[C---:B------:R-:W-:Y:S01]  /*7580*/  FFMA R5, R25.reuse, R21, R5 ;  /* 0x0000001519057223 */ /* 0x040fe20000000005 */
[C---:B------:R-:W-:Y:S01]  /*7590*/  FFMA R6, R25.reuse, R26, R6 ;  /* 0x0000001a19067223 */ /* 0x040fe20000000006 */
[C---:B------:R-:W-:Y:S01]  /*75a0*/  FMUL R8, R24.reuse, R8 ;  /* 0x0000000818087220 */ /* 0x040fe20000400000 */
[----:B------:R-:W-:Y:S01]  /*75b0*/  FFMA R7, R25, R27, R7 ;  /* 0x0000001b19077223 */ /* 0x000fe20000000007 */
[C---:B------:R-:W-:Y:S01]  /*75c0*/  FMUL R9, R24.reuse, R9 ;  /* 0x0000000918097220 */ /* 0x040fe20000400000 */
[----:B------:R-:W-:Y:S01]  /*75d0*/  F2FP.F16.F32.PACK_AB R4, R5, R4 ;  /* 0x000000040504723e */ /* 0x000fe200000000ff */
[----:B------:R-:W-:Y:S01]  /*75e0*/  SYNCS.ARRIVE.TRANS64.RED.A1T0 RZ, [UR5], RZ ;  /* 0x000000ffffff79a7 */ /* 0x000fe20008100405 */
[----:B------:R-:W-:Y:S01]  /*75f0*/  FFMA R8, R25, R28, R8 ;  /* 0x0000001c19087223 */ /* 0x000fe20000000008 */
[----:B------:R-:W-:Y:S01]  /*7600*/  F2FP.F16.F32.PACK_AB R5, R7, R6 ;  /* 0x000000060705723e */ /* 0x000fe200000000ff */
[C---:B------:R-:W-:Y:S01]  /*7610*/  FFMA R9, R25.reuse, R29, R9 ;  /* 0x0000001d19097223 */ /* 0x040fe20000000009 */
[C---:B------:R-:W-:Y:S01]  /*7620*/  FMUL R10, R24.reuse, R10 ;  /* 0x0000000a180a7220 */ /* 0x040fe20000400000 */
[C---:B------:R-:W-:Y:S01]  /*7630*/  FMUL R11, R24.reuse, R11 ;  /* 0x0000000b180b7220 */ /* 0x040fe20000400000 */
[C---:B------:R-:W-:Y:S01]  /*7640*/  FMUL R0, R24.reuse, R12 ;  /* 0x0000000c18007220 */ /* 0x040fe20000400000 */
[C---:B------:R-:W-:Y:S01]  /*7650*/  FMUL R2, R24.reuse, R13 ;  /* 0x0000000d18027220 */ /* 0x040fe20000400000 */
[----:B------:R-:W-:Y:S01]  /*7660*/  FFMA R10, R25, R30, R10 ;  /* 0x0000001e190a7223 */ /* 0x000fe2000000000a */
[C---:B------:R-:W-:Y:S01]  /*7670*/  FMUL R3, R24.reuse, R14 ;  /* 0x0000000e18037220 */ /* 0x040fe20000400000 */
[----:B------:R-:W-:Y:S01]  /*7680*/  F2FP.F16.F32.PACK_AB R6, R9, R8 ;  /* 0x000000080906723e */ /* 0x000fe200000000ff */
[C---:B------:R-:W-:Y:S01]  /*7690*/  FFMA R11, R25.reuse, R31, R11 ;  /* 0x0000001f190b7223 */ /* 0x040fe2000000000b */
[C---:B------:R-:W-:Y:S01]  /*76a0*/  FMUL R15, R24.reuse, R15 ;  /* 0x0000000f180f7220 */ /* 0x040fe20000400000 */
[C---:B------:R-:W-:Y:S01]  /*76b0*/  FMUL R12, R24.reuse, R16 ;  /* 0x00000010180c7220 */ /* 0x040fe20000400000 */
[C---:B------:R-:W-:Y:S01]  /*76c0*/  FFMA R0, R25.reuse, R32, R0 ;  /* 0x0000002019007223 */ /* 0x040fe20000000000 */
[----:B------:R-:W-:Y:S01]  /*76d0*/  MOV R8, UR45 ;  /* 0x0000002d00087c02 */ /* 0x000fe20008000f00 */
[C---:B------:R-:W-:Y:S01]  /*76e0*/  FMUL R13, R24.reuse, R17 ;  /* 0x00000011180d7220 */ /* 0x040fe20000400000 */
[C---:B------:R-:W-:Y:S01]  /*76f0*/  FFMA R2, R25.reuse, R33, R2 ;  /* 0x0000002119027223 */ /* 0x040fe20000000002 */
[C---:B------:R-:W-:Y:S01]  /*7700*/  FMUL R14, R24.reuse, R18 ;  /* 0x00000012180e7220 */ /* 0x040fe20000400000 */
[C---:B------:R-:W-:Y:S01]  /*7710*/  FFMA R3, R25.reuse, R34, R3 ;  /* 0x0000002219037223 */ /* 0x040fe20000000003 */
[C---:B------:R-:W-:Y:S01]  /*7720*/  FFMA R15, R25.reuse, R35, R15 ;  /* 0x00000023190f7223 */ /* 0x040fe2000000000f */
[----:B------:R-:W-:Y:S01]  /*7730*/  FMUL R19, R24, R19 ;  /* 0x0000001318137220 */ /* 0x000fe20000400000 */
[C---:B------:R-:W-:Y:S01]  /*7740*/  FFMA R12, R25.reuse, R36, R12 ;  /* 0x00000024190c7223 */ /* 0x040fe2000000000c */
[----:B------:R-:W-:Y:S01]  /*7750*/  LEA R8, R8, R48, 0xb ;  /* 0x0000003008087211 */ /* 0x000fe200078e58ff */
[C---:B------:R-:W-:Y:S01]  /*7760*/  FFMA R13, R25.reuse, R37, R13 ;  /* 0x00000025190d7223 */ /* 0x040fe2000000000d */
[C---:B------:R-:W-:Y:S01]  /*7770*/  FFMA R14, R25.reuse, R38, R14 ;  /* 0x00000026190e7223 */ /* 0x040fe2000000000e */
[----:B------:R-:W-:Y:S01]  /*7780*/  FFMA R19, R25, R39, R19 ;  /* 0x0000002719137223 */ /* 0x000fe20000000013 */
[----:B------:R-:W-:Y:S01]  /*7790*/  F2FP.F16.F32.PACK_AB R7, R11, R10 ;  /* 0x0000000a0b07723e */ /* 0x000fe200000000ff */
[----:B------:R-:W-:Y:S01]  /*77a0*/  UIADD3 UR4, UPT, UPT, UR45, 0x1, URZ ;  /* 0x000000012d047890 */ /* 0x000fe2000fffe0ff */
[----:B------:R-:W-:Y:S02]  /*77b0*/  LEA R8, R8, UR44, 0x1 ;  /* 0x0000002c08087c11 */ /* 0x000fe4000f8e08ff */
[----:B------:R-:W-:Y:S02]  /*77c0*/  F2FP.F16.F32.PACK_AB R16, R2, R0 ;  /* 0x000000000210723e */ /* 0x000fe400000000ff */
[----:B------:R-:W-:Y:S01]  /*77d0*/  F2FP.F16.F32.PACK_AB R17, R15, R3 ;  /* 0x000000030f11723e */ /* 0x000fe200000000ff */
[----:B------:R1:W-:Y:S01]  /*77e0*/  STSM.16.M88.4 [R8+0x400], R4 ;  /* 0x0004000408007844 */ /* 0x0003e20000000200 */
[----:B------:R-:W-:Y:S02]  /*77f0*/  F2FP.F16.F32.PACK_AB R18, R13, R12 ;  /* 0x0000000c0d12723e */ /* 0x000fe400000000ff */
[----:B------:R-:W-:Y:S02]  /*7800*/  F2FP.F16.F32.PACK_AB R19, R19, R14 ;  /* 0x0000000e1313723e */ /* 0x000fe400000000ff */
[----:B------:R-:W-:Y:S05]  /*7810*/  LEA R0, R56, R8, 0x1 ;  /* 0x0000000838007211 */ /* 0x000fea00078e08ff */
[----:B------:R1:W-:Y:S01]  /*7820*/  STSM.16.M88.4 [R0+0x400], R16 ;  /* 0x0004001000007844 */ /* 0x0003e20000000200 */
[----:B------:R-:W-:Y:S01]  /*7830*/  @!PT LDS RZ, [RZ] ;  /* 0x00000000fffff984 */ /* 0x000fe20000000800 */
[----:B------:R-:W-:Y:S01]  /*7840*/  @!PT LDS RZ, [RZ] ;  /* 0x00000000fffff984 */ /* 0x000fe20000000800 */
[----:B------:R-:W-:Y:S01]  /*7850*/  @!PT LDS RZ, [RZ] ;  /* 0x00000000fffff984 */ /* 0x000fe20000000800 */
[----:B------:R-:W-:Y:S01]  /*7860*/  @!PT LDS RZ, [RZ] ;  /* 0x00000000fffff984 */ /* 0x000fe20000000800 */
[----:B------:R2:W-:Y:S07]  /*7870*/  MEMBAR.ALL.CTA ;  /* 0x0000000000007992 */ /* 0x0005ee0000008000 */
[----:B--2---:R-:W2:Y:S02]  /*7880*/  FENCE.VIEW.ASYNC.S ;  /* 0x00000000000073c6 */ /* 0x004ea40000000000 */
[----:B--2---:R-:W-:Y:S06]  /*7890*/  BAR.SYNC.DEFER_BLOCKING 0x1, 0x80 ;  /* 0x0042000000007b1d */ /* 0x004fec0000010000 */
[----:B------:R-:W-:Y:S05]  /*78a0*/  @P0 BRA `(.L_x_133) ;  /* 0x0000000000280947 */ /* 0x000fea0003800000 */
[----:B------:R-:W2:Y:S01]  /*78b0*/  LDCU.64 UR12, c[0x0][0x348] ;  /* 0x00006900ff0c77ac */ /* 0x000ea20008000a00 */
[----:B------:R-:W-:Y:S02]  /*78c0*/  ULEA UR5, UR45, UR44, 0xc ;  /* 0x0000002c2d057291 */ /* 0x000fe4000f8e60ff */
[----:B------:R-:W-:Y:S02]  /*78d0*/  USHF.L.U32 UR9, UR46, 0x5, URZ ;  /* 0x000000052e097899 */ /* 0x000fe400080006ff */
[----:B------:R-:W-:Y:S02]  /*78e0*/  USHF.L.U32 UR10, UR47, 0x6, URZ ;  /* 0x000000062f0a7899 */ /* 0x000fe400080006ff */
[----:B------:R-:W-:Y:S01]  /*78f0*/  UIADD3 UR8, UPT, UPT, UR5, 0x400, URZ ;  /* 0x0000040005087890 */ /* 0x000fe2000fffe0ff */
[----:B------:R-:W-:Y:S01]  /*7900*/  UMOV UR11, UR36 ;  /* 0x00000024000b7c82 */ /* 0x000fe20008000000 */
[----:B--2---:R-:W-:Y:S04]  /*7910*/  UIADD3 UR6, UP0, UPT, UR12, 0x680, URZ ;  /* 0x000006800c067890 */ /* 0x004fe8000ff1e0ff */
[----:B------:R-:W-:Y:S09]  /*7920*/  UIADD3.X UR7, UPT, UPT, URZ, UR13, URZ, UP0, !UPT ;  /* 0x0000000dff077290 */ /* 0x000ff200087fe4ff */
[----:B------:R2:W-:Y:S02]  /*7930*/  UTMASTG.3D [UR8], [UR6] ;  /* 0x00000008060073b5 */ /* 0x0005e40008010000 */
[----:B--2---:R0:W-:Y:S02]  /*7940*/  UTMACMDFLUSH ;  /* 0x00000000000079b7 */ /* 0x0041e40000000000 */
.L_x_133:
[----:B------:R-:W-:Y:S05]  /*7950*/  BSYNC.RECONVERGENT B0 ;  /* 0x0000000000007941 */ /* 0x000fea0003800200 */
.L_x_132:
[----:B------:R-:W-:Y:S04]  /*7960*/  BSSY.RECONVERGENT B0, `(.L_x_134) ;  /* 0x0000003000007945 */ /* 0x000fe80003800200 */
[----:B------:R-:W-:Y:S05]  /*7970*/  @P0 BRA `(.L_x_135) ;  /* 0x0000000000040947 */ /* 0x000fea0003800000 */
[----:B------:R-:W-:Y:S04]  /*7980*/  DEPBAR.LE SB0, 0x0 ;  /* 0x000080000000791a */ /* 0x000fe80000000000 */
.L_x_135:
[----:B------:R-:W-:Y:S05]  /*7990*/  BSYNC.RECONVERGENT B0 ;  /* 0x0000000000007941 */ /* 0x000fea0003800200 */
.L_x_134:
[----:B------:R-:W-:Y:S01]  /*79a0*/  BAR.SYNC.DEFER_BLOCKING 0x1, 0x80 ;  /* 0x0042000000007b1d */ /* 0x000fe20000010000 */
[----:B------:R-:W-:Y:S01]  /*79b0*/  UIADD3 UR48, UPT, UPT, UR48, 0x1, URZ ;  /* 0x0000000130307890 */ /* 0x000fe2000fffe0ff */
[----:B------:R-:W-:Y:S03]  /*79c0*/  IADD3 R22, PT, PT, R22, 0x1, RZ ;  /* 0x0000000116167810 */ /* 0x000fe60007ffe0ff */
[----:B------:R-:W-:Y:S09]  /*79d0*/  UISETP.NE.AND UP0, UPT, UR48, URZ, UPT ;  /* 0x000000ff3000728c */ /* 0x000ff2000bf05270 */
[----:B------:R-:W-:Y:S05]  /*79e0*/  BRA.U !UP0, `(.L_x_136) ;  /* 0x0000000108287547 */ /* 0x000fea000b800000 */
[----:B------:R-:W-:Y:S01]  /*79f0*/  ISETP.NE.AND P0, PT, R58, RZ, PT ;  /* 0x000000ff3a00720c */ /* 0x000fe20003f05270 */
[----:B-1----:R-:W1:Y:S11]  /*7a00*/  S2R R0, SR_CgaCtaId ;  /* 0x0000000000007919 */ /* 0x002e760000008800 */
[----:B------:R-:W-:Y:S01]  /*7a10*/  @!UPT UIADD3 URZ, UPT, UPT, URZ, URZ, URZ ;  /* 0x000000fffffff290 */ /* 0x000fe2000fffe0ff */
[C---:B------:R-:W-:Y:S01]  /*7a20*/  @P0 LEA R2, R52.reuse, UR44, 0x3 ;  /* 0x0000002c34020c11 */ /* 0x040fe2000f8e18ff */
[----:B------:R-:W-:Y:S04]  /*7a30*/  VIADD R52, R52, 0x1 ;  /* 0x0000000134347836 */ /* 0x000fe80000000000 */
[----:B------:R-:W-:Y:S05]  /*7a40*/  @P0 VIADD R2, R2, 0x250 ;  /* 0x0000025002020836 */ /* 0x000fea0000000000 */
[----:B-1----:R-:W-:Y:S04]  /*7a50*/  @P0 PRMT R0, R0, 0x654, R2 ;  /* 0x0000065400000816 */ /* 0x002fe80000000002 */
[----:B------:R2:W-:Y:S01]  /*7a60*/  @P0 SYNCS.ARRIVE.TRANS64.RED.A1T0 RZ, [R0+URZ], RZ ;  /* 0x000000ff00ff09a7 */ /* 0x0005e200081004ff */
[C---:B------:R-:W-:Y:S04]  /*7a70*/  ISETP.NE.AND P0, PT, R52.reuse, 0x2, PT ;  /* 0x000000023400780c */ /* 0x040fe80003f05270 */
[----:B------:R-:W-:Y:S09]  /*7a80*/  SEL R52, R52, RZ, P0 ;  /* 0x000000ff34347207 */ /* 0x000ff20000000000 */
.L_x_136:
[----:B------:R-:W-:Y:S01]  /*7a90*/  ISETP.NE.AND P0, PT, R51, 0x2, PT ;  /* 0x000000023300780c */ /* 0x000fe20003f05270 */
[----:B------:R-:W-:Y:S01]  /*7aa0*/  UISETP.NE.AND UP1, UPT, UR51, URZ, UPT ;  /* 0x000000ff3300728c */ /* 0x000fe2000bf25270 */
[----:B------:R-:W-:Y:S01]  /*7ab0*/  ISETP.NE.AND P1, PT, R22, 0x4, PT ;  /* 0x000000041600780c */ /* 0x000fe20003f25270 */
[----:B------:R-:W-:Y:S01]  /*7ac0*/  UISETP.NE.AND UP0, UPT, UR4, 0x2, UPT ;  /* 0x000000020400788c */ /* 0x000fe2000bf05270 */
[----:B------:R-:W-:Y:S01]  /*7ad0*/  SEL R2, RZ, 0x1, P0 ;  /* 0x00000001ff027807 */ /* 0x000fe20000000000 */
[----:B------:R-:W-:Y:S01]  /*7ae0*/  UIADD3 UR46, UPT, UPT, UR37, UR57, URZ ;  /* 0x00000039252e7290 */ /* 0x000fe2000fffe0ff */
[----:B-12---:R-:W-:Y:S01]  /*7af0*/  SEL R0, RZ, 0x1, P1 ;  /* 0x00000001ff007807 */ /* 0x006fe20000800000 */
[----:B------:R-:W-:Y:S01]  /*7b00*/  USEL UR5, URZ, 0x1, UP0 ;  /* 0x00000001ff057887 */ /* 0x000fe20008000000 */
[----:B------:R-:W-:Y:S01]  /*7b10*/  LOP3.LUT R53, R53, R2, RZ, 0x3c, !PT ;  /* 0x0000000235357212 */ /* 0x000fe200078e3cff */
[----:B------:R-:W-:Y:S01]  /*7b20*/  UIADD3 UR47, UPT, UPT, UR38, UR60, URZ ;  /* 0x0000003c262f7290 */ /* 0x000fe2000fffe0ff */
[----:B------:R-:W-:Y:S01]  /*7b30*/  LOP3.LUT R54, R54, R0, RZ, 0x3c, !PT ;  /* 0x0000000036367212 */ /* 0x000fe200078e3cff */
[----:B------:R-:W-:Y:S01]  /*7b40*/  USEL UR45, UR4, URZ, UP0 ;  /* 0x000000ff042d7287 */ /* 0x000fe20008000000 */
[----:B------:R-:W-:Y:S01]  /*7b50*/  SEL R51, R51, RZ, P0 ;  /* 0x000000ff33337207 */ /* 0x000fe20000000000 */
[----:B------:R-:W-:Y:S01]  /*7b60*/  UMOV UR36, UR56 ;  /* 0x0000003800247c82 */ /* 0x000fe20008000000 */
[----:B------:R-:W-:Y:S02]  /*7b70*/  SEL R22, R22, RZ, P1 ;  /* 0x000000ff16167207 */ /* 0x000fe40000800000 */
[----:B------:R-:W-:Y:S01]  /*7b80*/  LOP3.LUT R55, R55, UR5, RZ, 0x3c, !PT ;  /* 0x0000000537377c12 */ /* 0x000fe2000f8e3cff */
[----:B------:R-:W-:Y:S06]  /*7b90*/  BRA.U UP1, `(.L_x_137) ;  /* 0xffffffe901107547 */ /* 0x000fec000b83ffff */
[----:B------:R-:W-:-:S09]  /*7ba0*/  UISETP.NE.AND UP0, UPT, UR62, URZ, UPT ;  /* 0x000000ff3e00728c */ /* 0x000fd2000bf05270 */
[----:B------:R-:W-:Y:S05]  /*7bb0*/  BRA.U !UP0, `(.L_x_138) ;  /* 0x0000000108487547 */ /* 0x000fea000b800000 */
[----:B------:R-:W1:Y:S02]  /*7bc0*/  LDCU.64 UR4, c[0x0][0x890] ;  /* 0x00011200ff0477ac */ /* 0x000e640008000a00 */
[----:B-1----:R-:W-:-:S04]  /*7bd0*/  UISETP.NE.U32.AND UP0, UPT, UR4, URZ, UPT ;  /* 0x000000ff0400728c */ /* 0x002fc8000bf05070 */
[----:B------:R-:W-:-:S09]  /*7be0*/  UISETP.NE.AND.EX UP0, UPT, UR5, URZ, UPT, UP0 ;  /* 0x000000ff0500728c */ /* 0x000fd2000bf05300 */
[----:B------:R-:W-:Y:S05]  /*7bf0*/  BRA.U UP0, `(.L_x_139) ;  /* 0x00000001000c7547 */ /* 0x000fea000b800000 */
[----:B------:R-:W-:-:S13]  /*7c00*/  FSETP.NEU.AND P0, PT, R25, RZ, PT ;  /* 0x000000ff1900720b */ /* 0x000fda0003f0d000 */
[----:B------:R-:W-:Y:S05]  /*7c10*/  @!P0 EXIT ;  /* 0x000000000000894d */ /* 0x000fea0003800000 */
[----:B------:R-:W-:Y:S05]  /*7c20*/  BRA `(.L_x_138) ;  /* 0x00000000002c7947 */ /* 0x000fea0003800000 */
.L_x_139:
[----:B------:R-:W-:Y:S01]  /*7c30*/  LOP3.LUT P0, RZ, R49, 0xff, RZ, 0xc0, !PT ;  /* 0x000000ff31ff7812 */ /* 0x000fe2000780c0ff */
[----:B------:R-:W-:-:S12]  /*7c40*/  BSSY.RECONVERGENT B0, `(.L_x_138) ;  /* 0x0000009000007945 */ /* 0x000fd80003800200 */
[----:B------:R-:W-:Y:S05]  /*7c50*/  @P0 BRA `(.L_x_140) ;  /* 0x0000000000140947 */ /* 0x000fea0003800000 */
[----:B------:R-:W1:Y:S02]  /*7c60*/  LDCU.64 UR4, c[0x0][0x888] ;  /* 0x00011100ff0477ac */ /* 0x000e640008000a00 */
[----:B-1----:R-:W-:-:S04]  /*7c70*/  ISETP.NE.U32.AND P0, PT, RZ, UR4, PT ;  /* 0x00000004ff007c0c */ /* 0x002fc8000bf05070 */
[----:B------:R-:W-:-:S13]  /*7c80*/  ISETP.NE.AND.EX P0, PT, RZ, UR5, PT, P0 ;  /* 0x00000005ff007c0c */ /* 0x000fda000bf05300 */
[----:B------:R-:W-:Y:S05]  /*7c90*/  @!P0 EXIT ;  /* 0x000000000000894d */ /* 0x000fea0003800000 */
[----:B------:R-:W-:Y:S05]  /*7ca0*/  BRA `(.L_x_141) ;  /* 0x0000000000087947 */ /* 0x000fea0003800000 */
.L_x_140:
[----:B------:R-:W-:-:S13]  /*7cb0*/  FSETP.NEU.AND P0, PT, R25, RZ, PT ;  /* 0x000000ff1900720b */ /* 0x000fda0003f0d000 */
[----:B------:R-:W-:Y:S05]  /*7cc0*/  @!P0 EXIT ;  /* 0x000000000000894d */ /* 0x000fea0003800000 */
.L_x_141:
[----:B------:R-:W-:Y:S05]  /*7cd0*/  BSYNC.RECONVERGENT B0 ;  /* 0x0000000000007941 */ /* 0x000fea0003800200 */
.L_x_138:
[----:B------:R-:W-:-:S04]  /*7ce0*/  DEPBAR.LE SB0, 0x0 ;  /* 0x000080000000791a */ /* 0x000fc80000000000 */
[----:B------:R-:W-:Y:S05]  /*7cf0*/  EXIT ;  /* 0x000000000000794d */ /* 0x000fea0003800000 */
.L_x_25:
[----:B-1----:R1:W3:Y:S02]  /*7d00*/  SYNCS.PHASECHK.TRANS64.TRYWAIT P0, [R0+URZ+0x2e0], R2 ;  /* 0x0002e002000075a7 */ /* 0x0022e400080011ff */
[----:B---3--:R-:W-:Y:S05]  /*7d10*/  @!P0 NANOSLEEP.SYNCS 0x989680 ;  /* 0x009896800000895d */ /* 0x008fea0003900000 */
[----:B------:R-:W3:Y:S02]  /*7d20*/  @!P0 SYNCS.PHASECHK.TRANS64 P0, [R0+URZ+0x2e0], R2 ;  /* 0x0002e002000085a7 */ /* 0x000ee400080010ff */
[----:B---3--:R-:W-:Y:S05]  /*7d30*/  @!P0 BRA `(.L_x_25) ;  /* 0xfffffffc00f08947 */ /* 0x008fea000383ffff */
[----:B------:R-:W-:Y:S05]  /*7d40*/  BRA `(.L_x_142) ;  /* 0xffffff9c00c87947 */ /* 0x000fea000383ffff */
.L_x_28:
[----:B-1----:R-:W-:-:S07]  /*7d50*/  MOV R0, UR33 ;  /* 0x0000002100007c02 */ /* 0x002fce0008000f00 */
.L_x_143:
[----:B-1----:R1:W3:Y:S02]  /*7d60*/  SYNCS.PHASECHK.TRANS64.TRYWAIT P0, [R0+URZ+0x120], R3 ;  /* 0x00012003000075a7 */ /* 0x0022e400080011ff */
[----:B---3--:R-:W-:Y:S05]  /*7d70*/  @!P0 NANOSLEEP.SYNCS 0x989680 ;  /* 0x009896800000895d */ /* 0x008fea0003900000 */
[----:B------:R-:W3:Y:S02]  /*7d80*/  @!P0 SYNCS.PHASECHK.TRANS64 P0, [R0+URZ+0x120], R3 ;  /* 0x00012003000085a7 */ /* 0x000ee400080010ff */
[----:B---3--:R-:W-:Y:S05]  /*7d90*/  @!P0 BRA `(.L_x_143) ;  /* 0xfffffffc00f08947 */ /* 0x008fea000383ffff */
[----:B------:R-:W-:Y:S05]  /*7da0*/  BRA `(.L_x_27) ;  /* 0xffffffa000087947 */ /* 0x000fea000383ffff */
.L_x_35:
[----:B-1----:R-:W-:-:S07]  /*7db0*/  MOV R0, UR9 ;  /* 0x0000000900007c02 */ /* 0x002fce0008000f00 */
.L_x_144:
[----:B-1----:R1:W3:Y:S02]  /*7dc0*/  SYNCS.PHASECHK.TRANS64.TRYWAIT P0, [R0+URZ+0x120], R3 ;  /* 0x00012003000075a7 */ /* 0x0022e400080011ff */
[----:B---3--:R-:W-:Y:S05]  /*7dd0*/  @!P0 NANOSLEEP.SYNCS 0x989680 ;  /* 0x009896800000895d */ /* 0x008fea0003900000 */
[----:B------:R-:W3:Y:S02]  /*7de0*/  @!P0 SYNCS.PHASECHK.TRANS64 P0, [R0+URZ+0x120], R3 ;  /* 0x00012003000085a7 */ /* 0x000ee400080010ff */
[----:B---3--:R-:W-:Y:S05]  /*7df0*/  @!P0 BRA `(.L_x_144) ;  /* 0xfffffffc00f08947 */ /* 0x008fea000383ffff */
[----:B------:R-:W-:Y:S05]  /*7e00*/  BRA `(.L_x_34) ;  /* 0xffffffa000c87947 */ /* 0x000fea000383ffff */
.L_x_40:
[----:B-1----:R1:W3:Y:S02]  /*7e10*/  SYNCS.PHASECHK.TRANS64.TRYWAIT P0, [R3+URZ+0x270], R0 ;  /* 0x00027000030075a7 */ /* 0x0022e400080011ff */
[----:B---3--:R-:W-:Y:S05]  /*7e20*/  @!P0 NANOSLEEP.SYNCS 0x989680 ;  /* 0x009896800000895d */ /* 0x008fea0003900000 */
[----:B------:R-:W3:Y:S02]  /*7e30*/  @!P0 SYNCS.PHASECHK.TRANS64 P0, [R3+URZ+0x270], R0 ;  /* 0x00027000030085a7 */ /* 0x000ee400080010ff */
[----:B---3--:R-:W-:Y:S05]  /*7e40*/  @!P0 BRA `(.L_x_40) ;  /* 0xfffffffc00f08947 */ /* 0x008fea000383ffff */
[----:B------:R-:W-:Y:S05]  /*7e50*/  BRA `(.L_x_145) ;  /* 0xffffffa400687947 */ /* 0x000fea000383ffff */
.L_x_44:
[----:B------:R-:W-:-:S07]  /*7e60*/  MOV R0, UR4 ;  /* 0x0000000400007c02 */ /* 0x000fce0008000f00 */
.L_x_146:
[----:B-1----:R1:W3:Y:S02]  /*7e70*/  SYNCS.PHASECHK.TRANS64.TRYWAIT P0, [R0+URZ], R2 ;  /* 0x00000002000075a7 */ /* 0x0022e400080011ff */
[----:B---3--:R-:W-:Y:S05]  /*7e80*/  @!P0 NANOSLEEP.SYNCS 0x989680 ;  /* 0x009896800000895d */ /* 0x008fea0003900000 */
[----:B------:R-:W3:Y:S02]  /*7e90*/  @!P0 SYNCS.PHASECHK.TRANS64 P0, [R0+URZ], R2 ;  /* 0x00000002000085a7 */ /* 0x000ee400080010ff */
[----:B---3--:R-:W-:Y:S05]  /*7ea0*/  @!P0 BRA `(.L_x_146) ;  /* 0xfffffffc00f08947 */ /* 0x008fea000383ffff */
[----:B------:R-:W-:Y:S05]  /*7eb0*/  BRA `(.L_x_147) ;  /* 0xffffffac000c7947 */ /* 0x000fea000383ffff */
.L_x_45:
[----:B------:R-:W-:-:S07]  /*7ec0*/  MOV R0, UR5 ;  /* 0x0000000500007c02 */ /* 0x000fce0008000f00 */
.L_x_148:
[----:B-1----:R1:W3:Y:S02]  /*7ed0*/  SYNCS.PHASECHK.TRANS64.TRYWAIT P0, [R0+URZ], R3 ;  /* 0x00000003000075a7 */ /* 0x0022e400080011ff */
[----:B---3--:R-:W-:Y:S05]  /*7ee0*/  @!P0 NANOSLEEP.SYNCS 0x989680 ;  /* 0x009896800000895d */ /* 0x008fea0003900000 */
[----:B------:R-:W3:Y:S02]  /*7ef0*/  @!P0 SYNCS.PHASECHK.TRANS64 P0, [R0+URZ], R3 ;  /* 0x00000003000085a7 */ /* 0x000ee400080010ff */
[----:B---3--:R-:W-:Y:S05]  /*7f00*/  @!P0 BRA `(.L_x_148) ;  /* 0xfffffffc00f08947 */ /* 0x008fea000383ffff */
[----:B------:R-:W-:Y:S05]  /*7f10*/  BRA `(.L_x_149) ;  /* 0xffffffac00187947 */ /* 0x000fea000383ffff */
.L_x_46:
[----:B------:R-:W-:-:S07]  /*7f20*/  MOV R0, UR5 ;  /* 0x0000000500007c02 */ /* 0x000fce0008000f00 */
.L_x_150:
[----:B-1----:R1:W3:Y:S02]  /*7f30*/  SYNCS.PHASECHK.TRANS64.TRYWAIT P0, [R0+URZ], R3 ;  /* 0x00000003000075a7 */ /* 0x0022e400080011ff */
[----:B---3--:R-:W-:Y:S05]  /*7f40*/  @!P0 NANOSLEEP.SYNCS 0x989680 ;  /* 0x009896800000895d */ /* 0x008fea0003900000 */
[----:B------:R-:W3:Y:S02]  /*7f50*/  @!P0 SYNCS.PHASECHK.TRANS64 P0, [R0+URZ], R3 ;  /* 0x00000003000085a7 */ /* 0x000ee400080010ff */
[----:B---3--:R-:W-:Y:S05]  /*7f60*/  @!P0 BRA `(.L_x_150) ;  /* 0xfffffffc00f08947 */ /* 0x008fea000383ffff */
[----:B------:R-:W-:Y:S05]  /*7f70*/  BRA `(.L_x_151) ;  /* 0xffffffac00247947 */ /* 0x000fea000383ffff */
.L_x_47:
[----:B------:R-:W-:-:S07]  /*7f80*/  MOV R0, UR5 ;  /* 0x0000000500007c02 */ /* 0x000fce0008000f00 */
.L_x_152:
[----:B-1----:R1:W3:Y:S02]  /*7f90*/  SYNCS.PHASECHK.TRANS64.TRYWAIT P0, [R0+URZ], R3 ;  /* 0x00000003000075a7 */ /* 0x0022e400080011ff */
[----:B---3--:R-:W-:Y:S05]  /*7fa0*/  @!P0 NANOSLEEP.SYNCS 0x989680 ;  /* 0x009896800000895d */ /* 0x008fea0003900000 */
[----:B------:R-:W3:Y:S02]  /*7fb0*/  @!P0 SYNCS.PHASECHK.TRANS64 P0, [R0+URZ], R3 ;  /* 0x00000003000085a7 */ /* 0x000ee400080010ff */
[----:B---3--:R-:W-:Y:S05]  /*7fc0*/  @!P0 BRA `(.L_x_152) ;  /* 0xfffffffc00f08947 */ /* 0x008fea000383ffff */
[----:B------:R-:W-:Y:S05]  /*7fd0*/  BRA `(.L_x_153) ;  /* 0xffffffac00307947 */ /* 0x000fea000383ffff */
.L_x_48:
[----:B------:R-:W-:-:S07]  /*7fe0*/  MOV R0, UR5 ;  /* 0x0000000500007c02 */ /* 0x000fce0008000f00 */
.L_x_154:
[----:B-1----:R1:W3:Y:S02]  /*7ff0*/  SYNCS.PHASECHK.TRANS64.TRYWAIT P0, [R0+URZ], R3 ;  /* 0x00000003000075a7 */ /* 0x0022e400080011ff */
[----:B---3--:R-:W-:Y:S05]  /*8000*/  @!P0 NANOSLEEP.SYNCS 0x989680 ;  /* 0x009896800000895d */ /* 0x008fea0003900000 */
[----:B------:R-:W3:Y:S02]  /*8010*/  @!P0 SYNCS.PHASECHK.TRANS64 P0, [R0+URZ], R3 ;  /* 0x00000003000085a7 */ /* 0x000ee400080010ff */
[----:B---3--:R-:W-:Y:S05]  /*8020*/  @!P0 BRA `(.L_x_154) ;  /* 0xfffffffc00f08947 */ /* 0x008fea000383ffff */
[----:B------:R-:W-:Y:S05]  /*8030*/  BRA `(.L_x_155) ;  /* 0xffffffac003c7947 */ /* 0x000fea000383ffff */
.L_x_49:
[----:B------:R-:W-:-:S07]  /*8040*/  MOV R0, UR5 ;  /* 0x0000000500007c02 */ /* 0x000fce0008000f00 */
.L_x_156:
[----:B-1----:R1:W3:Y:S02]  /*8050*/  SYNCS.PHASECHK.TRANS64.TRYWAIT P0, [R0+URZ], R3 ;  /* 0x00000003000075a7 */ /* 0x0022e400080011ff */
[----:B---3--:R-:W-:Y:S05]  /*8060*/  @!P0 NANOSLEEP.SYNCS 0x989680 ;  /* 0x009896800000895d */ /* 0x008fea0003900000 */
[----:B------:R-:W3:Y:S02]  /*8070*/  @!P0 SYNCS.PHASECHK.TRANS64 P0, [R0+URZ], R3 ;  /* 0x00000003000085a7 */ /* 0x000ee400080010ff */
[----:B---3--:R-:W-:Y:S05]  /*8080*/  @!P0 BRA `(.L_x_156) ;  /* 0xfffffffc00f08947 */ /* 0x008fea000383ffff */
[----:B------:R-:W-:Y:S05]  /*8090*/  BRA `(.L_x_157) ;  /* 0xffffffac00487947 */ /* 0x000fea000383ffff */
.L_x_50:
[----:B------:R-:W-:-:S07]  /*80a0*/  MOV R0, UR5 ;  /* 0x0000000500007c02 */ /* 0x000fce0008000f00 */
.L_x_158:
[----:B-1----:R1:W3:Y:S02]  /*80b0*/  SYNCS.PHASECHK.TRANS64.TRYWAIT P0, [R0+URZ], R3 ;  /* 0x00000003000075a7 */ /* 0x0022e400080011ff */
[----:B---3--:R-:W-:Y:S05]  /*80c0*/  @!P0 NANOSLEEP.SYNCS 0x989680 ;  /* 0x009896800000895d */ /* 0x008fea0003900000 */
[----:B------:R-:W3:Y:S02]  /*80d0*/  @!P0 SYNCS.PHASECHK.TRANS64 P0, [R0+URZ], R3 ;  /* 0x00000003000085a7 */ /* 0x000ee400080010ff */
[----:B---3--:R-:W-:Y:S05]  /*80e0*/  @!P0 BRA `(.L_x_158) ;  /* 0xfffffffc00f08947 */ /* 0x008fea000383ffff */
[----:B------:R-:W-:Y:S05]  /*80f0*/  BRA `(.L_x_159) ;  /* 0xffffffac00547947 */ /* 0x000fea000383ffff */
.L_x_51:
[----:B------:R-:W-:-:S07]  /*8100*/  MOV R0, UR5 ;  /* 0x0000000500007c02 */ /* 0x000fce0008000f00 */
.L_x_160:
[----:B-1----:R1:W3:Y:S02]  /*8110*/  SYNCS.PHASECHK.TRANS64.TRYWAIT P0, [R0+URZ], R3 ;  /* 0x00000003000075a7 */ /* 0x0022e400080011ff */
[----:B---3--:R-:W-:Y:S05]  /*8120*/  @!P0 NANOSLEEP.SYNCS 0x989680 ;  /* 0x009896800000895d */ /* 0x008fea0003900000 */
[----:B------:R-:W3:Y:S02]  /*8130*/  @!P0 SYNCS.PHASECHK.TRANS64 P0, [R0+URZ], R3 ;  /* 0x00000003000085a7 */ /* 0x000ee400080010ff */
[----:B---3--:R-:W-:Y:S05]  /*8140*/  @!P0 BRA `(.L_x_160) ;  /* 0xfffffffc00f08947 */ /* 0x008fea000383ffff */
[----:B------:R-:W-:Y:S05]  /*8150*/  BRA `(.L_x_161) ;  /* 0xffffffac00607947 */ /* 0x000fea000383ffff */
.L_x_52:
[----:B------:R-:W-:-:S07]  /*8160*/  MOV R0, UR5 ;  /* 0x0000000500007c02 */ /* 0x000fce0008000f00 */
.L_x_162:
[----:B-1----:R1:W3:Y:S02]  /*8170*/  SYNCS.PHASECHK.TRANS64.TRYWAIT P0, [R0+URZ], R3 ;  /* 0x00000003000075a7 */ /* 0x0022e400080011ff */
[----:B---3--:R-:W-:Y:S05]  /*8180*/  @!P0 NANOSLEEP.SYNCS 0x989680 ;  /* 0x009896800000895d */ /* 0x008fea0003900000 */
[----:B------:R-:W3:Y:S02]  /*8190*/  @!P0 SYNCS.PHASECHK.TRANS64 P0, [R0+URZ], R3 ;  /* 0x00000003000085a7 */ /* 0x000ee400080010ff */
[----:B---3--:R-:W-:Y:S05]  /*81a0*/  @!P0 BRA `(.L_x_162) ;  /* 0xfffffffc00f08947 */ /* 0x008fea000383ffff */
[----:B------:R-:W-:Y:S05]  /*81b0*/  BRA `(.L_x_163) ;  /* 0xffffffac006c7947 */ /* 0x000fea000383ffff */
.L_x_53:
[----:B------:R-:W-:-:S07]  /*81c0*/  MOV R0, UR5 ;  /* 0x0000000500007c02 */ /* 0x000fce0008000f00 */
.L_x_164:
[----:B-1----:R1:W3:Y:S02]  /*81d0*/  SYNCS.PHASECHK.TRANS64.TRYWAIT P0, [R0+URZ], R3 ;  /* 0x00000003000075a7 */ /* 0x0022e400080011ff */
[----:B---3--:R-:W-:Y:S05]  /*81e0*/  @!P0 NANOSLEEP.SYNCS 0x989680 ;  /* 0x009896800000895d */ /* 0x008fea0003900000 */
[----:B------:R-:W3:Y:S02]  /*81f0*/  @!P0 SYNCS.PHASECHK.TRANS64 P0, [R0+URZ], R3 ;  /* 0x00000003000085a7 */ /* 0x000ee400080010ff */
[----:B---3--:R-:W-:Y:S05]  /*8200*/  @!P0 BRA `(.L_x_164) ;  /* 0xfffffffc00f08947 */ /* 0x008fea000383ffff */
[----:B------:R-:W-:Y:S05]  /*8210*/  BRA `(.L_x_165) ;  /* 0xffffffac00787947 */ /* 0x000fea000383ffff */
.L_x_54:
[----:B------:R-:W-:-:S07]  /*8220*/  MOV R0, UR5 ;  /* 0x0000000500007c02 */ /* 0x000fce0008000f00 */
.L_x_166:
[----:B-1----:R1:W3:Y:S02]  /*8230*/  SYNCS.PHASECHK.TRANS64.TRYWAIT P0, [R0+URZ], R3 ;  /* 0x00000003000075a7 */ /* 0x0022e400080011ff */
[----:B---3--:R-:W-:Y:S05]  /*8240*/  @!P0 NANOSLEEP.SYNCS 0x989680 ;  /* 0x009896800000895d */ /* 0x008fea0003900000 */
[----:B------:R-:W3:Y:S02]  /*8250*/  @!P0 SYNCS.PHASECHK.TRANS64 P0, [R0+URZ], R3 ;  /* 0x00000003000085a7 */ /* 0x000ee400080010ff */
[----:B---3--:R-:W-:Y:S05]  /*8260*/  @!P0 BRA `(.L_x_166) ;  /* 0xfffffffc00f08947 */ /* 0x008fea000383ffff */
[----:B------:R-:W-:Y:S05]  /*8270*/  BRA `(.L_x_167) ;  /* 0xffffffac00847947 */ /* 0x000fea000383ffff */
.L_x_55:
[----:B------:R-:W-:-:S07]  /*8280*/  MOV R0, UR5 ;  /* 0x0000000500007c02 */ /* 0x000fce0008000f00 */
.L_x_168:
[----:B-1----:R1:W3:Y:S02]  /*8290*/  SYNCS.PHASECHK.TRANS64.TRYWAIT P0, [R0+URZ], R3 ;  /* 0x00000003000075a7 */ /* 0x0022e400080011ff */
[----:B---3--:R-:W-:Y:S05]  /*82a0*/  @!P0 NANOSLEEP.SYNCS 0x989680 ;  /* 0x009896800000895d */ /* 0x008fea0003900000 */
[----:B------:R-:W3:Y:S02]  /*82b0*/  @!P0 SYNCS.PHASECHK.TRANS64 P0, [R0+URZ], R3 ;  /* 0x00000003000085a7 */ /* 0x000ee400080010ff */
[----:B---3--:R-:W-:Y:S05]  /*82c0*/  @!P0 BRA `(.L_x_168) ;  /* 0xfffffffc00f08947 */ /* 0x008fea000383ffff */
[----:B------:R-:W-:Y:S05]  /*82d0*/  BRA `(.L_x_169) ;  /* 0xffffffac00907947 */ /* 0x000fea000383ffff */
.L_x_56:
[----:B------:R-:W-:-:S07]  /*82e0*/  MOV R0, UR5 ;  /* 0x0000000500007c02 */ /* 0x000fce0008000f00 */
.L_x_170:
[----:B-1----:R1:W3:Y:S02]  /*82f0*/  SYNCS.PHASECHK.TRANS64.TRYWAIT P0, [R0+URZ], R3 ;  /* 0x00000003000075a7 */ /* 0x0022e400080011ff */
[----:B---3--:R-:W-:Y:S05]  /*8300*/  @!P0 NANOSLEEP.SYNCS 0x989680 ;  /* 0x009896800000895d */ /* 0x008fea0003900000 */
[----:B------:R-:W3:Y:S02]  /*8310*/  @!P0 SYNCS.PHASECHK.TRANS64 P0, [R0+URZ], R3 ;  /* 0x00000003000085a7 */ /* 0x000ee400080010ff */
[----:B---3--:R-:W-:Y:S05]  /*8320*/  @!P0 BRA `(.L_x_170) ;  /* 0xfffffffc00f08947 */ /* 0x008fea000383ffff */
[----:B------:R-:W-:Y:S05]  /*8330*/  BRA `(.L_x_171) ;  /* 0xffffffac009c7947 */ /* 0x000fea000383ffff */
.L_x_57:
[----:B------:R-:W-:-:S07]  /*8340*/  MOV R0, UR5 ;  /* 0x0000000500007c02 */ /* 0x000fce0008000f00 */
.L_x_172:
[----:B-1----:R1:W3:Y:S02]  /*8350*/  SYNCS.PHASECHK.TRANS64.TRYWAIT P0, [R0+URZ], R3 ;  /* 0x00000003000075a7 */ /* 0x0022e400080011ff */
[----:B---3--:R-:W-:Y:S05]  /*8360*/  @!P0 NANOSLEEP.SYNCS 0x989680 ;  /* 0x009896800000895d */ /* 0x008fea0003900000 */
[----:B------:R-:W3:Y:S02]  /*8370*/  @!P0 SYNCS.PHASECHK.TRANS64 P0, [R0+URZ], R3 ;  /* 0x00000003000085a7 */ /* 0x000ee400080010ff */
[----:B---3--:R-:W-:Y:S05]  /*8380*/  @!P0 BRA `(.L_x_172) ;  /* 0xfffffffc00f08947 */ /* 0x008fea000383ffff */
[----:B------:R-:W-:Y:S05]  /*8390*/  BRA `(.L_x_173) ;  /* 0xffffffac00a87947 */ /* 0x000fea000383ffff */
.L_x_58:
[----:B------:R-:W-:-:S07]  /*83a0*/  MOV R0, UR5 ;  /* 0x0000000500007c02 */ /* 0x000fce0008000f00 */
.L_x_174:
[----:B-1----:R1:W3:Y:S02]  /*83b0*/  SYNCS.PHASECHK.TRANS64.TRYWAIT P0, [R0+URZ], R3 ;  /* 0x00000003000075a7 */ /* 0x0022e400080011ff */
[----:B---3--:R-:W-:Y:S05]  /*83c0*/  @!P0 NANOSLEEP.SYNCS 0x989680 ;  /* 0x009896800000895d */ /* 0x008fea0003900000 */
[----:B------:R-:W3:Y:S02]  /*83d0*/  @!P0 SYNCS.PHASECHK.TRANS64 P0, [R0+URZ], R3 ;  /* 0x00000003000085a7 */ /* 0x000ee400080010ff */
[----:B---3--:R-:W-:Y:S05]  /*83e0*/  @!P0 BRA `(.L_x_174) ;  /* 0xfffffffc00f08947 */ /* 0x008fea000383ffff */
[----:B------:R-:W-:Y:S05]  /*83f0*/  BRA `(.L_x_175) ;  /* 0xffffffac00b47947 */ /* 0x000fea000383ffff */
.L_x_59:
[----:B------:R-:W-:-:S07]  /*8400*/  MOV R0, UR5 ;  /* 0x0000000500007c02 */ /* 0x000fce0008000f00 */
.L_x_176:
[----:B-1----:R1:W3:Y:S02]  /*8410*/  SYNCS.PHASECHK.TRANS64.TRYWAIT P0, [R0+URZ], R3 ;  /* 0x00000003000075a7 */ /* 0x0022e400080011ff */
[----:B---3--:R-:W-:Y:S05]  /*8420*/  @!P0 NANOSLEEP.SYNCS 0x989680 ;  /* 0x009896800000895d */ /* 0x008fea0003900000 */
[----:B------:R-:W3:Y:S02]  /*8430*/  @!P0 SYNCS.PHASECHK.TRANS64 P0, [R0+URZ], R3 ;  /* 0x00000003000085a7 */ /* 0x000ee400080010ff */
[----:B---3--:R-:W-:Y:S05]  /*8440*/  @!P0 BRA `(.L_x_176) ;  /* 0xfffffffc00f08947 */ /* 0x008fea000383ffff */
[----:B------:R-:W-:Y:S05]  /*8450*/  BRA `(.L_x_177) ;  /* 0xffffffac00c07947 */ /* 0x000fea000383ffff */
.L_x_60:
[----:B------:R-:W-:-:S07]  /*8460*/  MOV R0, UR5 ;  /* 0x0000000500007c02 */ /* 0x000fce0008000f00 */
.L_x_178:
[----:B-1----:R1:W3:Y:S02]  /*8470*/  SYNCS.PHASECHK.TRANS64.TRYWAIT P0, [R0+URZ], R3 ;  /* 0x00000003000075a7 */ /* 0x0022e400080011ff */
[----:B---3--:R-:W-:Y:S05]  /*8480*/  @!P0 NANOSLEEP.SYNCS 0x989680 ;  /* 0x009896800000895d */ /* 0x008fea0003900000 */
[----:B------:R-:W3:Y:S02]  /*8490*/  @!P0 SYNCS.PHASECHK.TRANS64 P0, [R0+URZ], R3 ;  /* 0x00000003000085a7 */ /* 0x000ee400080010ff */
[----:B---3--:R-:W-:Y:S05]  /*84a0*/  @!P0 BRA `(.L_x_178) ;  /* 0xfffffffc00f08947 */ /* 0x008fea000383ffff */
[----:B------:R-:W-:Y:S05]  /*84b0*/  BRA `(.L_x_179) ;  /* 0xffffffac00cc7947 */ /* 0x000fea000383ffff */
.L_x_61:
[----:B------:R-:W-:-:S07]  /*84c0*/  MOV R0, UR5 ;  /* 0x0000000500007c02 */ /* 0x000fce0008000f00 */
.L_x_180:
[----:B-1----:R1:W3:Y:S02]  /*84d0*/  SYNCS.PHASECHK.TRANS64.TRYWAIT P0, [R0+URZ], R3 ;  /* 0x00000003000075a7 */ /* 0x0022e400080011ff */
[----:B---3--:R-:W-:Y:S05]  /*84e0*/  @!P0 NANOSLEEP.SYNCS 0x989680 ;  /* 0x009896800000895d */ /* 0x008fea0003900000 */
[----:B------:R-:W3:Y:S02]  /*84f0*/  @!P0 SYNCS.PHASECHK.TRANS64 P0, [R0+URZ], R3 ;  /* 0x00000003000085a7 */ /* 0x000ee400080010ff */
[----:B---3--:R-:W-:Y:S05]  /*8500*/  @!P0 BRA `(.L_x_180) ;  /* 0xfffffffc00f08947 */ /* 0x008fea000383ffff */
[----:B------:R-:W-:Y:S05]  /*8510*/  BRA `(.L_x_181) ;  /* 0xffffffac00d87947 */ /* 0x000fea000383ffff */
.L_x_62:
[----:B------:R-:W-:-:S07]  /*8520*/  MOV R0, UR5 ;  /* 0x0000000500007c02 */ /* 0x000fce0008000f00 */
.L_x_182:
[----:B-1----:R1:W3:Y:S02]  /*8530*/  SYNCS.PHASECHK.TRANS64.TRYWAIT P0, [R0+URZ], R3 ;  /* 0x00000003000075a7 */ /* 0x0022e400080011ff */
[----:B---3--:R-:W-:Y:S05]  /*8540*/  @!P0 NANOSLEEP.SYNCS 0x989680 ;  /* 0x009896800000895d */ /* 0x008fea0003900000 */
[----:B------:R-:W3:Y:S02]  /*8550*/  @!P0 SYNCS.PHASECHK.TRANS64 P0, [R0+URZ], R3 ;  /* 0x00000003000085a7 */ /* 0x000ee400080010ff */
[----:B---3--:R-:W-:Y:S05]  /*8560*/  @!P0 BRA `(.L_x_182) ;  /* 0xfffffffc00f08947 */ /* 0x008fea000383ffff */
[----:B------:R-:W-:Y:S05]  /*8570*/  BRA `(.L_x_183) ;  /* 0xffffffac00e47947 */ /* 0x000fea000383ffff */
.L_x_63:
[----:B------:R-:W-:-:S07]  /*8580*/  MOV R0, UR5 ;  /* 0x0000000500007c02 */ /* 0x000fce0008000f00 */
.L_x_184:
[----:B-1----:R1:W3:Y:S02]  /*8590*/  SYNCS.PHASECHK.TRANS64.TRYWAIT P0, [R0+URZ], R3 ;  /* 0x00000003000075a7 */ /* 0x0022e400080011ff */
[----:B---3--:R-:W-:Y:S05]  /*85a0*/  @!P0 NANOSLEEP.SYNCS 0x989680 ;  /* 0x009896800000895d */ /* 0x008fea0003900000 */
[----:B------:R-:W3:Y:S02]  /*85b0*/  @!P0 SYNCS.PHASECHK.TRANS64 P0, [R0+URZ], R3 ;  /* 0x00000003000085a7 */ /* 0x000ee400080010ff */
[----:B---3--:R-:W-:Y:S05]  /*85c0*/  @!P0 BRA `(.L_x_184) ;  /* 0xfffffffc00f08947 */ /* 0x008fea000383ffff */
[----:B------:R-:W-:Y:S05]  /*85d0*/  BRA `(.L_x_185) ;  /* 0xffffffac00f07947 */ /* 0x000fea000383ffff */
.L_x_64:
[----:B------:R-:W-:-:S07]  /*85e0*/  MOV R0, UR5 ;  /* 0x0000000500007c02 */ /* 0x000fce0008000f00 */
.L_x_186:
[----:B-1----:R1:W3:Y:S02]  /*85f0*/  SYNCS.PHASECHK.TRANS64.TRYWAIT P0, [R0+URZ], R3 ;  /* 0x00000003000075a7 */ /* 0x0022e400080011ff */
[----:B---3--:R-:W-:Y:S05]  /*8600*/  @!P0 NANOSLEEP.SYNCS 0x989680 ;  /* 0x009896800000895d */ /* 0x008fea0003900000 */
[----:B------:R-:W3:Y:S02]  /*8610*/  @!P0 SYNCS.PHASECHK.TRANS64 P0, [R0+URZ], R3 ;  /* 0x00000003000085a7 */ /* 0x000ee400080010ff */
[----:B---3--:R-:W-:Y:S05]  /*8620*/  @!P0 BRA `(.L_x_186) ;  /* 0xfffffffc00f08947 */ /* 0x008fea000383ffff */
[----:B------:R-:W-:Y:S05]  /*8630*/  BRA `(.L_x_187) ;  /* 0xffffffac00fc7947 */ /* 0x000fea000383ffff */
.L_x_65:
[----:B------:R-:W-:-:S07]  /*8640*/  MOV R0, UR5 ;  /* 0x0000000500007c02 */ /* 0x000fce0008000f00 */
.L_x_188:
[----:B-1----:R1:W3:Y:S02]  /*8650*/  SYNCS.PHASECHK.TRANS64.TRYWAIT P0, [R0+URZ], R3 ;  /* 0x00000003000075a7 */ /* 0x0022e400080011ff */
[----:B---3--:R-:W-:Y:S05]  /*8660*/  @!P0 NANOSLEEP.SYNCS 0x989680 ;  /* 0x009896800000895d */ /* 0x008fea0003900000 */
[----:B------:R-:W3:Y:S02]  /*8670*/  @!P0 SYNCS.PHASECHK.TRANS64 P0, [R0+URZ], R3 ;  /* 0x00000003000085a7 */ /* 0x000ee400080010ff */
[----:B---3--:R-:W-:Y:S05]  /*8680*/  @!P0 BRA `(.L_x_188) ;  /* 0xfffffffc00f08947 */ /* 0x008fea000383ffff */
[----:B------:R-:W-:Y:S05]  /*8690*/  BRA `(.L_x_189) ;  /* 0xffffffb000087947 */ /* 0x000fea000383ffff */
.L_x_66:
[----:B------:R-:W-:-:S07]  /*86a0*/  MOV R0, UR5 ;  /* 0x0000000500007c02 */ /* 0x000fce0008000f00 */
.L_x_190:
[----:B-1----:R1:W3:Y:S02]  /*86b0*/  SYNCS.PHASECHK.TRANS64.TRYWAIT P0, [R0+URZ], R3 ;  /* 0x00000003000075a7 */ /* 0x0022e400080011ff */
[----:B---3--:R-:W-:Y:S05]  /*86c0*/  @!P0 NANOSLEEP.SYNCS 0x989680 ;  /* 0x009896800000895d */ /* 0x008fea0003900000 */
[----:B------:R-:W3:Y:S02]  /*86d0*/  @!P0 SYNCS.PHASECHK.TRANS64 P0, [R0+URZ], R3 ;  /* 0x00000003000085a7 */ /* 0x000ee400080010ff */
[----:B---3--:R-:W-:Y:S05]  /*86e0*/  @!P0 BRA `(.L_x_190) ;  /* 0xfffffffc00f08947 */ /* 0x008fea000383ffff */
[----:B------:R-:W-:Y:S05]  /*86f0*/  BRA `(.L_x_191) ;  /* 0xffffffb000147947 */ /* 0x000fea000383ffff */
.L_x_67:
[----:B------:R-:W-:-:S07]  /*8700*/  MOV R0, UR5 ;  /* 0x0000000500007c02 */ /* 0x000fce0008000f00 */
.L_x_192:
[----:B-1----:R1:W3:Y:S02]  /*8710*/  SYNCS.PHASECHK.TRANS64.TRYWAIT P0, [R0+URZ], R3 ;  /* 0x00000003000075a7 */ /* 0x0022e400080011ff */
[----:B---3--:R-:W-:Y:S05]  /*8720*/  @!P0 NANOSLEEP.SYNCS 0x989680 ;  /* 0x009896800000895d */ /* 0x008fea0003900000 */
[----:B------:R-:W3:Y:S02]  /*8730*/  @!P0 SYNCS.PHASECHK.TRANS64 P0, [R0+URZ], R3 ;  /* 0x00000003000085a7 */ /* 0x000ee400080010ff */
[----:B---3--:R-:W-:Y:S05]  /*8740*/  @!P0 BRA `(.L_x_192) ;  /* 0xfffffffc00f08947 */ /* 0x008fea000383ffff */
[----:B------:R-:W-:Y:S05]  /*8750*/  BRA `(.L_x_193) ;  /* 0xffffffb000207947 */ /* 0x000fea000383ffff */
.L_x_68:
[----:B------:R-:W-:-:S07]  /*8760*/  MOV R0, UR5 ;  /* 0x0000000500007c02 */ /* 0x000fce0008000f00 */
.L_x_194:
[----:B-1----:R1:W3:Y:S02]  /*8770*/  SYNCS.PHASECHK.TRANS64.TRYWAIT P0, [R0+URZ], R3 ;  /* 0x00000003000075a7 */ /* 0x0022e400080011ff */
[----:B---3--:R-:W-:Y:S05]  /*8780*/  @!P0 NANOSLEEP.SYNCS 0x989680 ;  /* 0x009896800000895d */ /* 0x008fea0003900000 */
[----:B------:R-:W3:Y:S02]  /*8790*/  @!P0 SYNCS.PHASECHK.TRANS64 P0, [R0+URZ], R3 ;  /* 0x00000003000085a7 */ /* 0x000ee400080010ff */
[----:B---3--:R-:W-:Y:S05]  /*87a0*/  @!P0 BRA `(.L_x_194) ;  /* 0xfffffffc00f08947 */ /* 0x008fea000383ffff */
[----:B------:R-:W-:Y:S05]  /*87b0*/  BRA `(.L_x_195) ;  /* 0xffffffb0002c7947 */ /* 0x000fea000383ffff */
.L_x_69:
[----:B------:R-:W-:-:S07]  /*87c0*/  MOV R0, UR5 ;  /* 0x0000000500007c02 */ /* 0x000fce0008000f00 */
.L_x_196:
[----:B-1----:R1:W3:Y:S02]  /*87d0*/  SYNCS.PHASECHK.TRANS64.TRYWAIT P0, [R0+URZ], R3 ;  /* 0x00000003000075a7 */ /* 0x0022e400080011ff */
[----:B---3--:R-:W-:Y:S05]  /*87e0*/  @!P0 NANOSLEEP.SYNCS 0x989680 ;  /* 0x009896800000895d */ /* 0x008fea0003900000 */
[----:B------:R-:W3:Y:S02]  /*87f0*/  @!P0 SYNCS.PHASECHK.TRANS64 P0, [R0+URZ], R3 ;  /* 0x00000003000085a7 */ /* 0x000ee400080010ff */
[----:B---3--:R-:W-:Y:S05]  /*8800*/  @!P0 BRA `(.L_x_196) ;  /* 0xfffffffc00f08947 */ /* 0x008fea000383ffff */
[----:B------:R-:W-:Y:S05]  /*8810*/  BRA `(.L_x_197) ;  /* 0xffffffb000387947 */ /* 0x000fea000383ffff */
.L_x_70:
[----:B------:R-:W-:-:S07]  /*8820*/  MOV R0, UR5 ;  /* 0x0000000500007c02 */ /* 0x000fce0008000f00 */
.L_x_198:
[----:B-1----:R1:W3:Y:S02]  /*8830*/  SYNCS.PHASECHK.TRANS64.TRYWAIT P0, [R0+URZ], R3 ;  /* 0x00000003000075a7 */ /* 0x0022e400080011ff */
[----:B---3--:R-:W-:Y:S05]  /*8840*/  @!P0 NANOSLEEP.SYNCS 0x989680 ;  /* 0x009896800000895d */ /* 0x008fea0003900000 */
[----:B------:R-:W3:Y:S02]  /*8850*/  @!P0 SYNCS.PHASECHK.TRANS64 P0, [R0+URZ], R3 ;  /* 0x00000003000085a7 */ /* 0x000ee400080010ff */
[----:B---3--:R-:W-:Y:S05]  /*8860*/  @!P0 BRA `(.L_x_198) ;  /* 0xfffffffc00f08947 */ /* 0x008fea000383ffff */
[----:B------:R-:W-:Y:S05]  /*8870*/  BRA `(.L_x_199) ;  /* 0xffffffb000447947 */ /* 0x000fea000383ffff */
.L_x_71:
[----:B------:R-:W-:-:S07]  /*8880*/  MOV R0, UR5 ;  /* 0x0000000500007c02 */ /* 0x000fce0008000f00 */
.L_x_200:
[----:B-1----:R1:W3:Y:S02]  /*8890*/  SYNCS.PHASECHK.TRANS64.TRYWAIT P0, [R0+URZ], R3 ;  /* 0x00000003000075a7 */ /* 0x0022e400080011ff */
[----:B---3--:R-:W-:Y:S05]  /*88a0*/  @!P0 NANOSLEEP.SYNCS 0x989680 ;  /* 0x009896800000895d */ /* 0x008fea0003900000 */
[----:B------:R-:W3:Y:S02]  /*88b0*/  @!P0 SYNCS.PHASECHK.TRANS64 P0, [R0+URZ], R3 ;  /* 0x00000003000085a7 */ /* 0x000ee400080010ff */
[----:B---3--:R-:W-:Y:S05]  /*88c0*/  @!P0 BRA `(.L_x_200) ;  /* 0xfffffffc00f08947 */ /* 0x008fea000383ffff */
[----:B------:R-:W-:Y:S05]  /*88d0*/  BRA `(.L_x_201) ;  /* 0xffffffb000507947 */ /* 0x000fea000383ffff */
.L_x_72:
[----:B------:R-:W-:-:S07]  /*88e0*/  MOV R0, UR5 ;  /* 0x0000000500007c02 */ /* 0x000fce0008000f00 */
.L_x_202:
[----:B-1----:R1:W3:Y:S02]  /*88f0*/  SYNCS.PHASECHK.TRANS64.TRYWAIT P0, [R0+URZ], R3 ;  /* 0x00000003000075a7 */ /* 0x0022e400080011ff */
[----:B---3--:R-:W-:Y:S05]  /*8900*/  @!P0 NANOSLEEP.SYNCS 0x989680 ;  /* 0x009896800000895d */ /* 0x008fea0003900000 */
[----:B------:R-:W3:Y:S02]  /*8910*/  @!P0 SYNCS.PHASECHK.TRANS64 P0, [R0+URZ], R3 ;  /* 0x00000003000085a7 */ /* 0x000ee400080010ff */
[----:B---3--:R-:W-:Y:S05]  /*8920*/  @!P0 BRA `(.L_x_202) ;  /* 0xfffffffc00f08947 */ /* 0x008fea000383ffff */
[----:B------:R-:W-:Y:S05]  /*8930*/  BRA `(.L_x_203) ;  /* 0xffffffb0005c7947 */ /* 0x000fea000383ffff */
.L_x_73:
[----:B------:R-:W-:-:S07]  /*8940*/  MOV R0, UR5 ;  /* 0x0000000500007c02 */ /* 0x000fce0008000f00 */
.L_x_204:
[----:B-1----:R1:W3:Y:S02]  /*8950*/  SYNCS.PHASECHK.TRANS64.TRYWAIT P0, [R0+URZ], R3 ;  /* 0x00000003000075a7 */ /* 0x0022e400080011ff */
[----:B---3--:R-:W-:Y:S05]  /*8960*/  @!P0 NANOSLEEP.SYNCS 0x989680 ;  /* 0x009896800000895d */ /* 0x008fea0003900000 */
[----:B------:R-:W3:Y:S02]  /*8970*/  @!P0 SYNCS.PHASECHK.TRANS64 P0, [R0+URZ], R3 ;  /* 0x00000003000085a7 */ /* 0x000ee400080010ff */
[----:B---3--:R-:W-:Y:S05]  /*8980*/  @!P0 BRA `(.L_x_204) ;  /* 0xfffffffc00f08947 */ /* 0x008fea000383ffff */
[----:B------:R-:W-:Y:S05]  /*8990*/  BRA `(.L_x_205) ;  /* 0xffffffb000687947 */ /* 0x000fea000383ffff */
.L_x_74:
[----:B------:R-:W-:-:S07]  /*89a0*/  MOV R0, UR5 ;  /* 0x0000000500007c02 */ /* 0x000fce0008000f00 */
.L_x_206:
[----:B-1----:R1:W3:Y:S02]  /*89b0*/  SYNCS.PHASECHK.TRANS64.TRYWAIT P0, [R0+URZ], R3 ;  /* 0x00000003000075a7 */ /* 0x0022e400080011ff */
[----:B---3--:R-:W-:Y:S05]  /*89c0*/  @!P0 NANOSLEEP.SYNCS 0x989680 ;  /* 0x009896800000895d */ /* 0x008fea0003900000 */
[----:B------:R-:W3:Y:S02]  /*89d0*/  @!P0 SYNCS.PHASECHK.TRANS64 P0, [R0+URZ], R3 ;  /* 0x00000003000085a7 */ /* 0x000ee400080010ff */
[----:B---3--:R-:W-:Y:S05]  /*89e0*/  @!P0 BRA `(.L_x_206) ;  /* 0xfffffffc00f08947 */ /* 0x008fea000383ffff */
[----:B------:R-:W-:Y:S05]  /*89f0*/  BRA `(.L_x_207) ;  /* 0xffffffb000747947 */ /* 0x000fea000383ffff */
.L_x_75:
[----:B------:R-:W-:-:S07]  /*8a00*/  MOV R0, UR5 ;  /* 0x0000000500007c02 */ /* 0x000fce0008000f00 */
.L_x_208:
[----:B-1----:R1:W3:Y:S02]  /*8a10*/  SYNCS.PHASECHK.TRANS64.TRYWAIT P0, [R0+URZ], R3 ;  /* 0x00000003000075a7 */ /* 0x0022e400080011ff */
[----:B---3--:R-:W-:Y:S05]  /*8a20*/  @!P0 NANOSLEEP.SYNCS 0x989680 ;  /* 0x009896800000895d */ /* 0x008fea0003900000 */
[----:B------:R-:W3:Y:S02]  /*8a30*/  @!P0 SYNCS.PHASECHK.TRANS64 P0, [R0+URZ], R3 ;  /* 0x00000003000085a7 */ /* 0x000ee400080010ff */
[----:B---3--:R-:W-:Y:S05]  /*8a40*/  @!P0 BRA `(.L_x_208) ;  /* 0xfffffffc00f08947 */ /* 0x008fea000383ffff */
[----:B------:R-:W-:Y:S05]  /*8a50*/  BRA `(.L_x_209) ;  /* 0xffffffb000807947 */ /* 0x000fea000383ffff */
.L_x_76:
[----:B------:R-:W-:-:S07]  /*8a60*/  MOV R0, UR5 ;  /* 0x0000000500007c02 */ /* 0x000fce0008000f00 */
.L_x_210:
[----:B-1----:R1:W3:Y:S02]  /*8a70*/  SYNCS.PHASECHK.TRANS64.TRYWAIT P0, [R0+URZ], R3 ;  /* 0x00000003000075a7 */ /* 0x0022e400080011ff */
[----:B---3--:R-:W-:Y:S05]  /*8a80*/  @!P0 NANOSLEEP.SYNCS 0x989680 ;  /* 0x009896800000895d */ /* 0x008fea0003900000 */
[----:B------:R-:W3:Y:S02]  /*8a90*/  @!P0 SYNCS.PHASECHK.TRANS64 P0, [R0+URZ], R3 ;  /* 0x00000003000085a7 */ /* 0x000ee400080010ff */
[----:B---3--:R-:W-:Y:S05]  /*8aa0*/  @!P0 BRA `(.L_x_210) ;  /* 0xfffffffc00f08947 */ /* 0x008fea000383ffff */
[----:B------:R-:W-:Y:S05]  /*8ab0*/  BRA `(.L_x_211) ;  /* 0xffffffb0008c7947 */ /* 0x000fea000383ffff */
.L_x_77:
[----:B------:R-:W-:-:S07]  /*8ac0*/  MOV R0, UR5 ;  /* 0x0000000500007c02 */ /* 0x000fce0008000f00 */
.L_x_212:
[----:B-1----:R1:W3:Y:S02]  /*8ad0*/  SYNCS.PHASECHK.TRANS64.TRYWAIT P0, [R0+URZ], R3 ;  /* 0x00000003000075a7 */ /* 0x0022e400080011ff */
[----:B---3--:R-:W-:Y:S05]  /*8ae0*/  @!P0 NANOSLEEP.SYNCS 0x989680 ;  /* 0x009896800000895d */ /* 0x008fea0003900000 */
[----:B------:R-:W3:Y:S02]  /*8af0*/  @!P0 SYNCS.PHASECHK.TRANS64 P0, [R0+URZ], R3 ;  /* 0x00000003000085a7 */ /* 0x000ee400080010ff */
[----:B---3--:R-:W-:Y:S05]  /*8b00*/  @!P0 BRA `(.L_x_212) ;  /* 0xfffffffc00f08947 */ /* 0x008fea000383ffff */
[----:B------:R-:W-:Y:S05]  /*8b10*/  BRA `(.L_x_213) ;  /* 0xffffffb000987947 */ /* 0x000fea000383ffff */
.L_x_78:
[----:B------:R-:W-:-:S07]  /*8b20*/  MOV R0, UR5 ;  /* 0x0000000500007c02 */ /* 0x000fce0008000f00 */
.L_x_214:
[----:B-1----:R1:W3:Y:S02]  /*8b30*/  SYNCS.PHASECHK.TRANS64.TRYWAIT P0, [R0+URZ], R3 ;  /* 0x00000003000075a7 */ /* 0x0022e400080011ff */
[----:B---3--:R-:W-:Y:S05]  /*8b40*/  @!P0 NANOSLEEP.SYNCS 0x989680 ;  /* 0x009896800000895d */ /* 0x008fea0003900000 */
[----:B------:R-:W3:Y:S02]  /*8b50*/  @!P0 SYNCS.PHASECHK.TRANS64 P0, [R0+URZ], R3 ;  /* 0x00000003000085a7 */ /* 0x000ee400080010ff */
[----:B---3--:R-:W-:Y:S05]  /*8b60*/  @!P0 BRA `(.L_x_214) ;  /* 0xfffffffc00f08947 */ /* 0x008fea000383ffff */
[----:B------:R-:W-:Y:S05]  /*8b70*/  BRA `(.L_x_215) ;  /* 0xffffffb000a47947 */ /* 0x000fea000383ffff */
.L_x_81:
[----:B--2---:R2:W3:Y:S02]  /*8b80*/  SYNCS.PHASECHK.TRANS64.TRYWAIT P0, [R2+URZ+0x2d0], R4 ;  /* 0x0002d004020075a7 */ /* 0x0044e400080011ff */
[----:B---3--:R-:W-:Y:S05]  /*8b90*/  @!P0 NANOSLEEP.SYNCS 0x989680 ;  /* 0x009896800000895d */ /* 0x008fea0003900000 */
[----:B------:R-:W3:Y:S02]  /*8ba0*/  @!P0 SYNCS.PHASECHK.TRANS64 P0, [R2+URZ+0x2d0], R4 ;  /* 0x0002d004020085a7 */ /* 0x000ee400080010ff */
[----:B---3--:R-:W-:Y:S05]  /*8bb0*/  @!P0 BRA `(.L_x_81) ;  /* 0xfffffffc00f08947 */ /* 0x008fea000383ffff */
[----:B------:R-:W-:Y:S05]  /*8bc0*/  BRA `(.L_x_216) ;  /* 0xffffffb400087947 */ /* 0x000fea000383ffff */
.L_x_82:
[----:B------:R-:W-:-:S07]  /*8bd0*/  MOV R2, UR4 ;  /* 0x0000000400027c02 */ /* 0x000fce0008000f00 */
.L_x_217:
[----:B--2---:R2:W3:Y:S02]  /*8be0*/  SYNCS.PHASECHK.TRANS64.TRYWAIT P0, [R2+URZ+0x280], R5 ;  /* 0x00028005020075a7 */ /* 0x0044e400080011ff */
[----:B---3--:R-:W-:Y:S05]  /*8bf0*/  @!P0 NANOSLEEP.SYNCS 0x989680 ;  /* 0x009896800000895d */ /* 0x008fea0003900000 */
[----:B------:R-:W3:Y:S02]  /*8c00*/  @!P0 SYNCS.PHASECHK.TRANS64 P0, [R2+URZ+0x280], R5 ;  /* 0x00028005020085a7 */ /* 0x000ee400080010ff */
[----:B---3--:R-:W-:Y:S05]  /*8c10*/  @!P0 BRA `(.L_x_217) ;  /* 0xfffffffc00f08947 */ /* 0x008fea000383ffff */
[----:B------:R-:W-:Y:S05]  /*8c20*/  BRA `(.L_x_218) ;  /* 0xffffffb400187947 */ /* 0x000fea000383ffff */
.L_x_83:
[----:B--2---:R2:W3:Y:S02]  /*8c30*/  SYNCS.PHASECHK.TRANS64.TRYWAIT P1, [R2+URZ+0x270], R4 ;  /* 0x00027004020075a7 */ /* 0x0044e400080211ff */
[----:B---3--:R-:W-:Y:S05]  /*8c40*/  @!P1 NANOSLEEP.SYNCS 0x989680 ;  /* 0x009896800000995d */ /* 0x008fea0003900000 */
[----:B------:R-:W3:Y:S02]  /*8c50*/  @!P1 SYNCS.PHASECHK.TRANS64 P1, [R2+URZ+0x270], R4 ;  /* 0x00027004020095a7 */ /* 0x000ee400080210ff */
[----:B---3--:R-:W-:Y:S05]  /*8c60*/  @!P1 BRA `(.L_x_83) ;  /* 0xfffffffc00f09947 */ /* 0x008fea000383ffff */
[----:B------:R-:W-:Y:S05]  /*8c70*/  BRA `(.L_x_219) ;  /* 0xffffffb400487947 */ /* 0x000fea000383ffff */
.L_x_86:
[----:B------:R-:W-:-:S07]  /*8c80*/  MOV R0, UR4 ;  /* 0x0000000400007c02 */ /* 0x000fce0008000f00 */
.L_x_220:
[----:B--2---:R2:W3:Y:S02]  /*8c90*/  SYNCS.PHASECHK.TRANS64.TRYWAIT P0, [R0+URZ+0x280], R2 ;  /* 0x00028002000075a7 */ /* 0x0044e400080011ff */
[----:B---3--:R-:W-:Y:S05]  /*8ca0*/  @!P0 NANOSLEEP.SYNCS 0x989680 ;  /* 0x009896800000895d */ /* 0x008fea0003900000 */
[----:B------:R-:W3:Y:S02]  /*8cb0*/  @!P0 SYNCS.PHASECHK.TRANS64 P0, [R0+URZ+0x280], R2 ;  /* 0x00028002000085a7 */ /* 0x000ee400080010ff */
[----:B---3--:R-:W-:Y:S05]  /*8cc0*/  @!P0 BRA `(.L_x_220) ;  /* 0xfffffffc00f08947 */ /* 0x008fea000383ffff */
[----:B------:R-:W-:Y:S05]  /*8cd0*/  BRA `(.L_x_85) ;  /* 0xffffffb4009c7947 */ /* 0x000fea000383ffff */
.L_x_93:
[----:B-1----:R1:W2:Y:S02]  /*8ce0*/  SYNCS.PHASECHK.TRANS64.TRYWAIT P1, [R0+URZ+0x270], R2 ;  /* 0x00027002000075a7 */ /* 0x0022a400080211ff */
[----:B--2---:R-:W-:Y:S05]  /*8cf0*/  @!P1 NANOSLEEP.SYNCS 0x989680 ;  /* 0x009896800000995d */ /* 0x004fea0003900000 */
[----:B------:R-:W2:Y:S02]  /*8d00*/  @!P1 SYNCS.PHASECHK.TRANS64 P1, [R0+URZ+0x270], R2 ;  /* 0x00027002000095a7 */ /* 0x000ea400080210ff */
[----:B--2---:R-:W-:Y:S05]  /*8d10*/  @!P1 BRA `(.L_x_93) ;  /* 0xfffffffc00f09947 */ /* 0x004fea000383ffff */
[----:B------:R-:W-:Y:S05]  /*8d20*/  BRA `(.L_x_221) ;  /* 0xffffffbc00047947 */ /* 0x000fea000383ffff */
.L_x_94:
[----:B------:R-:W-:-:S07]  /*8d30*/  MOV R2, UR23 ;  /* 0x0000001700027c02 */ /* 0x000fce0008000f00 */
.L_x_222:
[----:B-1----:R1:W2:Y:S02]  /*8d40*/  SYNCS.PHASECHK.TRANS64.TRYWAIT P0, [R2+URZ+0x2b0], R0 ;  /* 0x0002b000020075a7 */ /* 0x0022a400080011ff */
[----:B--2---:R-:W-:Y:S05]  /*8d50*/  @!P0 NANOSLEEP.SYNCS 0x989680 ;  /* 0x009896800000895d */ /* 0x004fea0003900000 */
[----:B------:R-:W2:Y:S02]  /*8d60*/  @!P0 SYNCS.PHASECHK.TRANS64 P0, [R2+URZ+0x2b0], R0 ;  /* 0x0002b000020085a7 */ /* 0x000ea400080010ff */
[----:B--2---:R-:W-:Y:S05]  /*8d70*/  @!P0 BRA `(.L_x_222) ;  /* 0xfffffffc00f08947 */ /* 0x004fea000383ffff */
[----:B------:R-:W-:Y:S05]  /*8d80*/  BRA `(.L_x_223) ;  /* 0xffffffbc00547947 */ /* 0x000fea000383ffff */
.L_x_97:
[----:B------:R-:W-:Y:S07]  /*8d90*/  MOV R0, UR5 ;  /* 0x0000000500007c02 */ /* 0x000fee0008000f00 */
.L_x_224:
[----:B-1----:R1:W2:Y:S02]  /*8da0*/  SYNCS.PHASECHK.TRANS64.TRYWAIT P0, [R0+URZ], R2 ;  /* 0x00000002000075a7 */ /* 0x0022a400080011ff */
[----:B--2---:R-:W-:Y:S05]  /*8db0*/  @!P0 NANOSLEEP.SYNCS 0x989680 ;  /* 0x009896800000895d */ /* 0x004fea0003900000 */
[----:B------:R-:W2:Y:S02]  /*8dc0*/  @!P0 SYNCS.PHASECHK.TRANS64 P0, [R0+URZ], R2 ;  /* 0x00000002000085a7 */ /* 0x000ea400080010ff */
[----:B--2---:R-:W-:Y:S05]  /*8dd0*/  @!P0 BRA `(.L_x_224) ;  /* 0xfffffffc00f08947 */ /* 0x004fea000383ffff */
[----:B------:R-:W-:Y:S05]  /*8de0*/  BRA `(.L_x_96) ;  /* 0xffffffbc00707947 */ /* 0x000fea000383ffff */
.L_x_100:
[----:B------:R-:W-:-:S07]  /*8df0*/  MOV R0, UR4 ;  /* 0x0000000400007c02 */ /* 0x000fce0008000f00 */
.L_x_225:
[----:B--2---:R2:W4:Y:S02]  /*8e00*/  SYNCS.PHASECHK.TRANS64.TRYWAIT P0, [R0+URZ], R2 ;  /* 0x00000002000075a7 */ /* 0x00452400080011ff */
[----:B----4-:R-:W-:Y:S05]  /*8e10*/  @!P0 NANOSLEEP.SYNCS 0x989680 ;  /* 0x009896800000895d */ /* 0x010fea0003900000 */
[----:B------:R-:W4:Y:S02]  /*8e20*/  @!P0 SYNCS.PHASECHK.TRANS64 P0, [R0+URZ], R2 ;  /* 0x00000002000085a7 */ /* 0x000f2400080010ff */
[----:B----4-:R-:W-:Y:S05]  /*8e30*/  @!P0 BRA `(.L_x_225) ;  /* 0xfffffffc00f08947 */ /* 0x010fea000383ffff */
[----:B------:R-:W-:Y:S05]  /*8e40*/  BRA `(.L_x_226) ;  /* 0xffffffc000247947 */ /* 0x000fea000383ffff */
.L_x_101:
[----:B------:R-:W-:-:S07]  /*8e50*/  MOV R0, UR5 ;  /* 0x0000000500007c02 */ /* 0x000fce0008000f00 */
.L_x_227:
[----:B-1----:R1:W2:Y:S02]  /*8e60*/  SYNCS.PHASECHK.TRANS64.TRYWAIT P0, [R0+URZ], R3 ;  /* 0x00000003000075a7 */ /* 0x0022a400080011ff */
[----:B--2---:R-:W-:Y:S05]  /*8e70*/  @!P0 NANOSLEEP.SYNCS 0x989680 ;  /* 0x009896800000895d */ /* 0x004fea0003900000 */
[----:B------:R-:W2:Y:S02]  /*8e80*/  @!P0 SYNCS.PHASECHK.TRANS64 P0, [R0+URZ], R3 ;  /* 0x00000003000085a7 */ /* 0x000ea400080010ff */
[----:B--2---:R-:W-:Y:S05]  /*8e90*/  @!P0 BRA `(.L_x_227) ;  /* 0xfffffffc00f08947 */ /* 0x004fea000383ffff */
[----:B------:R-:W-:Y:S05]  /*8ea0*/  BRA `(.L_x_228) ;  /* 0xffffffc000307947 */ /* 0x000fea000383ffff */
.L_x_102:
[----:B------:R-:W-:-:S07]  /*8eb0*/  MOV R0, UR5 ;  /* 0x0000000500007c02 */ /* 0x000fce0008000f00 */
.L_x_229:
[----:B-1----:R1:W2:Y:S02]  /*8ec0*/  SYNCS.PHASECHK.TRANS64.TRYWAIT P0, [R0+URZ], R3 ;  /* 0x00000003000075a7 */ /* 0x0022a400080011ff */
[----:B--2---:R-:W-:Y:S05]  /*8ed0*/  @!P0 NANOSLEEP.SYNCS 0x989680 ;  /* 0x009896800000895d */ /* 0x004fea0003900000 */
[----:B------:R-:W2:Y:S02]  /*8ee0*/  @!P0 SYNCS.PHASECHK.TRANS64 P0, [R0+URZ], R3 ;  /* 0x00000003000085a7 */ /* 0x000ea400080010ff */
[----:B--2---:R-:W-:Y:S05]  /*8ef0*/  @!P0 BRA `(.L_x_229) ;  /* 0xfffffffc00f08947 */ /* 0x004fea000383ffff */
[----:B------:R-:W-:Y:S05]  /*8f00*/  BRA `(.L_x_230) ;  /* 0xffffffc0003c7947 */ /* 0x000fea000383ffff */
.L_x_103:
[----:B-1----:R-:W-:-:S07]  /*8f10*/  MOV R0, UR4 ;  /* 0x0000000400007c02 */ /* 0x002fce0008000f00 */
.L_x_231:
[----:B-1----:R1:W2:Y:S02]  /*8f20*/  SYNCS.PHASECHK.TRANS64.TRYWAIT P0, [R0+URZ], R2 ;  /* 0x00000002000075a7 */ /* 0x0022a400080011ff */
[----:B--2---:R-:W-:Y:S05]  /*8f30*/  @!P0 NANOSLEEP.SYNCS 0x989680 ;  /* 0x009896800000895d */ /* 0x004fea0003900000 */
[----:B------:R-:W2:Y:S02]  /*8f40*/  @!P0 SYNCS.PHASECHK.TRANS64 P0, [R0+URZ], R2 ;  /* 0x00000002000085a7 */ /* 0x000ea400080010ff */
[----:B--2---:R-:W-:Y:S05]  /*8f50*/  @!P0 BRA `(.L_x_231) ;  /* 0xfffffffc00f08947 */ /* 0x004fea000383ffff */
[----:B------:R-:W-:Y:S05]  /*8f60*/  BRA `(.L_x_232) ;  /* 0xffffffc000487947 */ /* 0x000fea000383ffff */
.L_x_108:
[----:B--2---:R2:W3:Y:S02]  /*8f70*/  SYNCS.PHASECHK.TRANS64.TRYWAIT P0, [R3+URZ+0x270], R0 ;  /* 0x00027000030075a7 */ /* 0x0044e400080011ff */
[----:B---3--:R-:W-:Y:S05]  /*8f80*/  @!P0 NANOSLEEP.SYNCS 0x989680 ;  /* 0x009896800000895d */ /* 0x008fea0003900000 */
[----:B------:R-:W3:Y:S02]  /*8f90*/  @!P0 SYNCS.PHASECHK.TRANS64 P0, [R3+URZ+0x270], R0 ;  /* 0x00027000030085a7 */ /* 0x000ee400080010ff */
[----:B---3--:R-:W-:Y:S05]  /*8fa0*/  @!P0 BRA `(.L_x_108) ;  /* 0xfffffffc00f08947 */ /* 0x008fea000383ffff */
[----:B------:R-:W-:Y:S05]  /*8fb0*/  BRA `(.L_x_233) ;  /* 0xffffffc400707947 */ /* 0x000fea000383ffff */
.L_x_111:
[----:B--2---:R-:W-:Y:S07]  /*8fc0*/  MOV R0, UR24 ;  /* 0x0000001800007c02 */ /* 0x004fee0008000f00 */
.L_x_234:
[----:B--2---:R2:W3:Y:S02]  /*8fd0*/  SYNCS.PHASECHK.TRANS64.TRYWAIT P1, [R0+URZ+0x268], R2 ;  /* 0x00026802000075a7 */ /* 0x0044e400080211ff */
[----:B---3--:R-:W-:Y:S05]  /*8fe0*/  @!P1 NANOSLEEP.SYNCS 0x989680 ;  /* 0x009896800000995d */ /* 0x008fea0003900000 */
[----:B------:R-:W3:Y:S02]  /*8ff0*/  @!P1 SYNCS.PHASECHK.TRANS64 P1, [R0+URZ+0x268], R2 ;  /* 0x00026802000095a7 */ /* 0x000ee400080210ff */
[----:B---3--:R-:W-:Y:S05]  /*9000*/  @!P1 BRA `(.L_x_234) ;  /* 0xfffffffc00f09947 */ /* 0x008fea000383ffff */
[----:B------:R-:W-:Y:S05]  /*9010*/  BRA `(.L_x_110) ;  /* 0xffffffc800e07947 */ /* 0x000fea000383ffff */
.L_x_114:
[----:B------:R-:W-:Y:S07]  /*9020*/  MOV R2, UR4 ;  /* 0x0000000400027c02 */ /* 0x000fee0008000f00 */
.L_x_235:
[----:B--2---:R2:W3:Y:S02]  /*9030*/  SYNCS.PHASECHK.TRANS64.TRYWAIT P0, [R2+URZ+0x250], R0 ;  /* 0x00025000020075a7 */ /* 0x0044e400080011ff */
[----:B---3--:R-:W-:Y:S05]  /*9040*/  @!P0 NANOSLEEP.SYNCS 0x989680 ;  /* 0x009896800000895d */ /* 0x008fea0003900000 */
[----:B------:R-:W3:Y:S02]  /*9050*/  @!P0 SYNCS.PHASECHK.TRANS64 P0, [R2+URZ+0x250], R0 ;  /* 0x00025000020085a7 */ /* 0x000ee400080010ff */
[----:B---3--:R-:W-:Y:S05]  /*9060*/  @!P0 BRA `(.L_x_235) ;  /* 0xfffffffc00f08947 */ /* 0x008fea000383ffff */
[----:B------:R-:W-:Y:S05]  /*9070*/  BRA `(.L_x_236) ;  /* 0xffffffcc003c7947 */ /* 0x000fea000383ffff */
.L_x_116:
[----:B------:R-:W-:-:S07]  /*9080*/  MOV R0, UR4 ;  /* 0x0000000400007c02 */ /* 0x000fce0008000f00 */
.L_x_237:
[----:B---3--:R3:W4:Y:S02]  /*9090*/  SYNCS.PHASECHK.TRANS64.TRYWAIT P0, [R0+URZ], R2 ;  /* 0x00000002000075a7 */ /* 0x00872400080011ff */
[----:B----4-:R-:W-:Y:S05]  /*90a0*/  @!P0 NANOSLEEP.SYNCS 0x989680 ;  /* 0x009896800000895d */ /* 0x010fea0003900000 */
[----:B------:R-:W4:Y:S02]  /*90b0*/  @!P0 SYNCS.PHASECHK.TRANS64 P0, [R0+URZ], R2 ;  /* 0x00000002000085a7 */ /* 0x000f2400080010ff */
[----:B----4-:R-:W-:Y:S05]  /*90c0*/  @!P0 BRA `(.L_x_237) ;  /* 0xfffffffc00f08947 */ /* 0x010fea000383ffff */
[----:B------:R-:W-:Y:S05]  /*90d0*/  BRA `(.L_x_238) ;  /* 0xffffffcc00d47947 */ /* 0x000fea000383ffff */
.L_x_118:
[----:B--2---:R2:W3:Y:S02]  /*90e0*/  SYNCS.PHASECHK.TRANS64.TRYWAIT P0, [R3+URZ+0x270], R0 ;  /* 0x00027000030075a7 */ /* 0x0044e400080011ff */
[----:B---3--:R-:W-:Y:S05]  /*90f0*/  @!P0 NANOSLEEP.SYNCS 0x989680 ;  /* 0x009896800000895d */ /* 0x008fea0003900000 */
[----:B------:R-:W3:Y:S02]  /*9100*/  @!P0 SYNCS.PHASECHK.TRANS64 P0, [R3+URZ+0x270], R0 ;  /* 0x00027000030085a7 */ /* 0x000ee400080010ff */
[----:B---3--:R-:W-:Y:S05]  /*9110*/  @!P0 BRA `(.L_x_118) ;  /* 0xfffffffc00f08947 */ /* 0x008fea000383ffff */
[----:B------:R-:W-:Y:S05]  /*9120*/  BRA `(.L_x_239) ;  /* 0xffffffd000c07947 */ /* 0x000fea000383ffff */
.L_x_128:
[----:B-1----:R1:W2:Y:S02]  /*9130*/  SYNCS.PHASECHK.TRANS64.TRYWAIT P1, [R3+URZ+0x240], R4 ;  /* 0x00024004030075a7 */ /* 0x0022a400080211ff */
[----:B--2---:R-:W-:Y:S05]  /*9140*/  @!P1 NANOSLEEP.SYNCS 0x989680 ;  /* 0x009896800000995d */ /* 0x004fea0003900000 */
[----:B------:R-:W2:Y:S02]  /*9150*/  @!P1 SYNCS.PHASECHK.TRANS64 P1, [R3+URZ+0x240], R4 ;  /* 0x00024004030095a7 */ /* 0x000ea400080210ff */
[----:B--2---:R-:W-:Y:S05]  /*9160*/  @!P1 BRA `(.L_x_128) ;  /* 0xfffffffc00f09947 */ /* 0x004fea000383ffff */
[----:B------:R-:W-:Y:S05]  /*9170*/  BRA `(.L_x_127) ;  /* 0xffffffdc00f87947 */ /* 0x000fea000383ffff */
.L_x_130:
[----:B------:R1:W1:Y:S02]  /*9180*/  SYNCS.PHASECHK.TRANS64.TRYWAIT P1, [R26+URZ+0x290], R5 ;  /* 0x000290051a0075a7 */ /* 0x00026400080211ff */
[----:B-1----:R-:W-:Y:S05]  /*9190*/  @!P1 NANOSLEEP.SYNCS 0x989680 ;  /* 0x009896800000995d */ /* 0x002fea0003900000 */
[----:B------:R-:W1:Y:S02]  /*91a0*/  @!P1 SYNCS.PHASECHK.TRANS64 P1, [R26+URZ+0x290], R5 ;  /* 0x000290051a0095a7 */ /* 0x000e6400080210ff */
[----:B-1----:R-:W-:Y:S05]  /*91b0*/  @!P1 BRA `(.L_x_130) ;  /* 0xfffffffc00f09947 */ /* 0x002fea000383ffff */
[----:B------:R-:W-:Y:S05]  /*91c0*/  BRA `(.L_x_129) ;  /* 0xffffffe0002c7947 */ /* 0x000fea000383ffff */
        .weak           $__internal_0_$__cuda_sm10x_tcgen05_guardrail_trap_col_being_dealloced_not_returned_by_alloc
        .type           $__internal_0_$__cuda_sm10x_tcgen05_guardrail_trap_col_being_dealloced_not_returned_by_alloc,@function
        .size           $__internal_0_$__cuda_sm10x_tcgen05_guardrail_trap_col_being_dealloced_not_returned_by_alloc,($__internal_1_$__cuda_sm10x_tcgen05_guardrail_trap_phase_invalid_during_alloc - $__internal_0_$__cuda_sm10x_tcgen05_guardrail_trap_col_being_dealloced_not_returned_by_alloc)
$__internal_0_$__cuda_sm10x_tcgen05_guardrail_trap_col_being_dealloced_not_returned_by_alloc:
[----:B------:R-:W-:Y:S05]  /*91d0*/  BPT.TRAP 0x1 ;  /* 0x000000040000795c */ /* 0x000fea0000300000 */
[----:B------:R-:W-:-:S04]  /*91e0*/  HFMA2 R3, -RZ, RZ, 0, 0 ;  /* 0x00000000ff037431 */ /* 0x000fc800000001ff */
[----:B------:R-:W-:Y:S05]  /*91f0*/  RET.REL.NODEC R2 `(_ZN7cutlass13device_kernelINS_4gemm6kernel13GemmUniversalIN4cute5tupleIJiiiiEEENS1_10collective13CollectiveMmaINS1_35MainloopSm100TmaUmmaWarpSpecializedILi36ELi2ELi4ENS5_IJNS4_1CILi2EEENSA_ILi1EEESC_EEEEENS5_IJNSA_ILi64EEENSA_ILi32EEESG_EEENS_6half_tENS5_IJlSC_lEEESI_SJ_NS4_8TiledMMAINS4_8MMA_AtomIJNS4_20SM100_MMA_F16BF16_SSISI_SI_fLi64ELi32ELNS4_4UMMA5MajorE0ELSO_0ELNSN_7ScaleInE0ELSP_0EEEEEENS4_6LayoutINS5_IJSC_SC_SC_EEENS5_IJNSA_ILi0EEESU_SU_EEEEENS5_IJNS4_10UnderscoreESX_SX_EEEEENS4_13SM90_TMA_LOADENS4_14ComposedLayoutINS4_7SwizzleILi2ELi4ELi3EEENS4_18smem_ptr_flag_bitsILi16EEENSS_INS5_IJNSA_ILi8EEESG_EEENS5_IJSG_SC_EEEEEEEvNS4_8identityENS4_23SM90_TMA_LOAD_MULTICASTES1A_vS1B_EENS_8epilogue10collective18CollectiveEpilogueINS1E_23Sm100TmaWarpSpecializedILi2ELi1ELi16ELb1ELb0EEEJSH_NS5_IJNSS_ISF_SC_EENSS_ISG_SC_EEEEESI_SJ_SI_SJ_NS1E_6fusion15FusionCallbacksIS1I_NS1M_17LinearCombinationISI_fSI_fLNS_15FloatRoundStyleE2EEESH_S1L_JEEENS4_5SM1004TMEM4LOAD26SM100_TMEM_LOAD_16dp256b4xES10_S1A_NS4_17SM75_U32x4_LDSM_NENS4_14SM90_TMA_STOREES1A_NS4_17SM90_U32x4_STSM_NENS4_39AutoVectorizingCopyWithAssumedAlignmentILi128EEEEEEvvEEEEvNT_6ParamsE) ;  /* 0xffffff6c02807950 */ /* 0x000fea0003c3ffff */
        .weak           $__internal_1_$__cuda_sm10x_tcgen05_guardrail_trap_phase_invalid_during_alloc
        .type           $__internal_1_$__cuda_sm10x_tcgen05_guardrail_trap_phase_invalid_during_alloc,@function
        .size           $__internal_1_$__cuda_sm10x_tcgen05_guardrail_trap_phase_invalid_during_alloc,($__internal_2_$__cuda_sm10x_tcgen05_guardrail_trap_unallocated_columns_being_dealloced - $__internal_1_$__cuda_sm10x_tcgen05_guardrail_trap_phase_invalid_during_alloc)
$__internal_1_$__cuda_sm10x_tcgen05_guardrail_trap_phase_invalid_during_alloc:
[----:B------:R-:W-:Y:S05]  /*9200*/  BPT.TRAP 0x1 ;  /* 0x000000040000795c */ /* 0x000fea0000300000 */
[----:B------:R-:W-:-:S04]  /*9210*/  MOV R5, 0x0 ;  /* 0x0000000000057802 */ /* 0x000fc80000000f00 */
[----:B------:R-:W-:Y:S05]  /*9220*/  RET.REL.NODEC R4 `(_ZN7cutlass13device_kernelINS_4gemm6kernel13GemmUniversalIN4cute5tupleIJiiiiEEENS1_10collective13CollectiveMmaINS1_35MainloopSm100TmaUmmaWarpSpecializedILi36ELi2ELi4ENS5_IJNS4_1CILi2EEENSA_ILi1EEESC_EEEEENS5_IJNSA_ILi64EEENSA_ILi32EEESG_EEENS_6half_tENS5_IJlSC_lEEESI_SJ_NS4_8TiledMMAINS4_8MMA_AtomIJNS4_20SM100_MMA_F16BF16_SSISI_SI_fLi64ELi32ELNS4_4UMMA5MajorE0ELSO_0ELNSN_7ScaleInE0ELSP_0EEEEEENS4_6LayoutINS5_IJSC_SC_SC_EEENS5_IJNSA_ILi0EEESU_SU_EEEEENS5_IJNS4_10UnderscoreESX_SX_EEEEENS4_13SM90_TMA_LOADENS4_14ComposedLayoutINS4_7SwizzleILi2ELi4ELi3EEENS4_18smem_ptr_flag_bitsILi16EEENSS_INS5_IJNSA_ILi8EEESG_EEENS5_IJSG_SC_EEEEEEEvNS4_8identityENS4_23SM90_TMA_LOAD_MULTICASTES1A_vS1B_EENS_8epilogue10collective18CollectiveEpilogueINS1E_23Sm100TmaWarpSpecializedILi2ELi1ELi16ELb1ELb0EEEJSH_NS5_IJNSS_ISF_SC_EENSS_ISG_SC_EEEEESI_SJ_SI_SJ_NS1E_6fusion15FusionCallbacksIS1I_NS1M_17LinearCombinationISI_fSI_fLNS_15FloatRoundStyleE2EEESH_S1L_JEEENS4_5SM1004TMEM4LOAD26SM100_TMEM_LOAD_16dp256b4xES10_S1A_NS4_17SM75_U32x4_LDSM_NENS4_14SM90_TMA_STOREES1A_NS4_17SM90_U32x4_STSM_NENS4_39AutoVectorizingCopyWithAssumedAlignmentILi128EEEEEEvvEEEEvNT_6ParamsE) ;  /* 0xffffff6c04747950 */ /* 0x000fea0003c3ffff */
        .weak           $__internal_2_$__cuda_sm10x_tcgen05_guardrail_trap_unallocated_columns_being_dealloced
        .type           $__internal_2_$__cuda_sm10x_tcgen05_guardrail_trap_unallocated_columns_being_dealloced,@function
        .size           $__internal_2_$__cuda_sm10x_tcgen05_guardrail_trap_unallocated_columns_being_dealloced,(.L_x_241 - $__internal_2_$__cuda_sm10x_tcgen05_guardrail_trap_unallocated_columns_being_dealloced)
$__internal_2_$__cuda_sm10x_tcgen05_guardrail_trap_unallocated_columns_being_dealloced:
[----:B------:R-:W-:Y:S05]  /*9230*/  BPT.TRAP 0x1 ;  /* 0x000000040000795c */ /* 0x000fea0000300000 */
[----:B------:R-:W-:-:S04]  /*9240*/  HFMA2 R3, -RZ, RZ, 0, 0 ;  /* 0x00000000ff037431 */ /* 0x000fc800000001ff */
[----:B------:R-:W-:Y:S05]  /*9250*/  RET.REL.NODEC R2 `(_ZN7cutlass13device_kernelINS_4gemm6kernel13GemmUniversalIN4cute5tupleIJiiiiEEENS1_10collective13CollectiveMmaINS1_35MainloopSm100TmaUmmaWarpSpecializedILi36ELi2ELi4ENS5_IJNS4_1CILi2EEENSA_ILi1EEESC_EEEEENS5_IJNSA_ILi64EEENSA_ILi32EEESG_EEENS_6half_tENS5_IJlSC_lEEESI_SJ_NS4_8TiledMMAINS4_8MMA_AtomIJNS4_20SM100_MMA_F16BF16_SSISI_SI_fLi64ELi32ELNS4_4UMMA5MajorE0ELSO_0ELNSN_7ScaleInE0ELSP_0EEEEEENS4_6LayoutINS5_IJSC_SC_SC_EEENS5_IJNSA_ILi0EEESU_SU_EEEEENS5_IJNS4_10UnderscoreESX_SX_EEEEENS4_13SM90_TMA_LOADENS4_14ComposedLayoutINS4_7SwizzleILi2ELi4ELi3EEENS4_18smem_ptr_flag_bitsILi16EEENSS_INS5_IJNSA_ILi8EEESG_EEENS5_IJSG_SC_EEEEEEEvNS4_8identityENS4_23SM90_TMA_LOAD_MULTICASTES1A_vS1B_EENS_8epilogue10collective18CollectiveEpilogueINS1E_23Sm100TmaWarpSpecializedILi2ELi1ELi16ELb1ELb0EEEJSH_NS5_IJNSS_ISF_SC_EENSS_ISG_SC_EEEEESI_SJ_SI_SJ_NS1E_6fusion15FusionCallbacksIS1I_NS1M_17LinearCombinationISI_fSI_fLNS_15FloatRoundStyleE2EEESH_S1L_JEEENS4_5SM1004TMEM4LOAD26SM100_TMEM_LOAD_16dp256b4xES10_S1A_NS4_17SM75_U32x4_LDSM_NENS4_14SM90_TMA_STOREES1A_NS4_17SM90_U32x4_STSM_NENS4_39AutoVectorizingCopyWithAssumedAlignmentILi128EEEEEEvvEEEEvNT_6ParamsE) ;  /* 0xffffff6c02687950 */ /* 0x000fea0003c3ffff */
.L_x_240:
[----:B------:R-:W-:-:S00]  /*9260*/  BRA `(.L_x_240) ;  /* 0xfffffffc00fc7947 */ /* 0x000fc0000383ffff */
[----:B------:R-:W-:-:S00]  /*9270*/  NOP ;  /* 0x0000000000007918 */ /* 0x000fc00000000000 */
        /* <DEDUP_REMOVED lines=8> */
.L_x_241:


//--------------------- .nv.global.init           --------------------------
	.section	.nv.global.init,"aw",@progbits
.nv.global.init:
	.type		$str$27,@object
	.size		$str$27,($str$28 - $str$27)
$str$27:
        /*0000*/ 	.byte	0x28, 0x61, 0x64, 0x64, 0x72, 0x65, 0x73, 0x73, 0x20, 0x26, 0x20, 0x6d, 0x61, 0x73, 0x6b, 0x29
        /*0010*/ 	.byte	0x20, 0x3d, 0x3d, 0x20, 0x30, 0x00
	.type		$str$28,@object
	.size		$str$28,($str$26 - $str$28)
$str$28:
        /*0016*/ 	.byte	0x2f, 0x74, 0x6d, 0x70, 0x2f, 0x63, 0x75, 0x74, 0x6c, 0x61, 0x73, 0x73, 0x5f, 0x73, 0x77, 0x65
        /*0026*/ 	.byte	0x65, 0x70, 0x5f, 0x73, 0x72, 0x63, 0x2f, 0x69, 0x6e, 0x63, 0x6c, 0x75, 0x64, 0x65, 0x2f, 0x63
        /*0036*/ 	.byte	0x75, 0x74, 0x65, 0x2f, 0x70, 0x6f, 0x69, 0x6e, 0x74, 0x65, 0x72, 0x5f, 0x66, 0x6c, 0x61, 0x67
        /*0046*/ 	.byte	0x67, 0x65, 0x64, 0x2e, 0x68, 0x70, 0x70, 0x00
	.type		$str$26,@object
	.size		$str$26,($str$25 - $str$26)
$str$26:
        /*004e*/ 	.byte	0x2f, 0x74, 0x6d, 0x70, 0x2f, 0x63, 0x75, 0x74, 0x6c, 0x61, 0x73, 0x73, 0x5f, 0x73, 0x77, 0x65
        /*005e*/ 	.byte	0x65, 0x70, 0x5f, 0x73, 0x72, 0x63, 0x2f, 0x69, 0x6e, 0x63, 0x6c, 0x75, 0x64, 0x65, 0x2f, 0x63
        /*006e*/ 	.byte	0x75, 0x74, 0x65, 0x2f, 0x61, 0x74, 0x6f, 0x6d, 0x2f, 0x63, 0x6f, 0x70, 0x79, 0x5f, 0x74, 0x72
        /*007e*/ 	.byte	0x61, 0x69, 0x74, 0x73, 0x5f, 0x73, 0x6d, 0x31, 0x30, 0x30, 0x2e, 0x68, 0x70, 0x70, 0x00
	.type		$str$25,@object
	.size		$str$25,(__unnamed_1 - $str$25)
$str$25:
        /*008d*/ 	.byte	0x28, 0x28, 0x75, 0x69, 0x6e, 0x74, 0x33, 0x32, 0x5f, 0x74, 0x28, 0x74, 0x68, 0x72, 0x65, 0x61
        /*009d*/ 	.byte	0x64, 0x49, 0x64, 0x78, 0x2e, 0x78, 0x29, 0x20, 0x2f, 0x20, 0x33, 0x32, 0x29, 0x20, 0x25, 0x20
        /*00ad*/ 	.byte	0x34, 0x29, 0x20, 0x3d, 0x3d, 0x20, 0x28, 0x28, 0x28, 0x74, 0x6d, 0x65, 0x6d, 0x5f, 0x61, 0x64
        /*00bd*/ 	.byte	0x64, 0x72, 0x20, 0x3e, 0x3e, 0x20, 0x31, 0x36, 0x29, 0x20, 0x2f, 0x20, 0x33, 0x32, 0x29, 0x20
        /*00cd*/ 	.byte	0x25, 0x20, 0x34, 0x29, 0x00
	.type		__unnamed_1,@object
	.size		__unnamed_1,(__unnamed_2 - __unnamed_1)
__unnamed_1:
        /*00d2*/ 	.byte	0x61, 0x75, 0x74, 0x6f, 0x20, 0x63, 0x75, 0x74, 0x65, 0x3a, 0x3a, 0x61, 0x73, 0x5f, 0x70, 0x6f
        /* <DEDUP_REMOVED lines=24> */
        /*0262*/ 	.byte	0x3e, 0x3e, 0x3e, 0x5d, 0x00
	.type		__unnamed_2,@object
	.size		__unnamed_2,(.L_2 - __unnamed_2)
__unnamed_2:
        /* <DEDUP_REMOVED lines=46> */
.L_2:


//--------------------- .nv.shared._ZN7cutlass13device_kernelINS_4gemm6kernel13GemmUniversalIN4cute5tupleIJiiiiEEENS1_10collective13CollectiveMmaINS1_35MainloopSm100TmaUmmaWarpSpecializedILi36ELi2ELi4ENS5_IJNS4_1CILi2EEENSA_ILi1EEESC_EEEEENS5_IJNSA_ILi64EEENSA_ILi32EEESG_EEENS_6half_tENS5_IJlSC_lEEESI_SJ_NS4_8TiledMMAINS4_8MMA_AtomIJNS4_20SM100_MMA_F16BF16_SSISI_SI_fLi64ELi32ELNS4_4UMMA5MajorE0ELSO_0ELNSN_7ScaleInE0ELSP_0EEEEEENS4_6LayoutINS5_IJSC_SC_SC_EEENS5_IJNSA_ILi0EEESU_SU_EEEEENS5_IJNS4_10UnderscoreESX_SX_EEEEENS4_13SM90_TMA_LOADENS4_14ComposedLayoutINS4_7SwizzleILi2ELi4ELi3EEENS4_18smem_ptr_flag_bitsILi16EEENSS_INS5_IJNSA_ILi8EEESG_EEENS5_IJSG_SC_EEEEEEEvNS4_8identityENS4_23SM90_TMA_LOAD_MULTICASTES1A_vS1B_EENS_8epilogue10collective18CollectiveEpilogueINS1E_23Sm100TmaWarpSpecializedILi2ELi1ELi16ELb1ELb0EEEJSH_NS5_IJNSS_ISF_SC_EENSS_ISG_SC_EEEEESI_SJ_SI_SJ_NS1E_6fusion15FusionCallbacksIS1I_NS1M_17LinearCombinationISI_fSI_fLNS_15FloatRoundStyleE2EEESH_S1L_JEEENS4_5SM1004TMEM4LOAD26SM100_TMEM_LOAD_16dp256b4xES10_S1A_NS4_17SM75_U32x4_LDSM_NENS4_14SM90_TMA_STOREES1A_NS4_17SM90_U32x4_STSM_NENS4_39AutoVectorizingCopyWithAssumedAlignmentILi128EEEEEEvvEEEEvNT_6ParamsE --------------------------
	.section	.nv.shared._ZN7cutlass13device_kernelINS_4gemm6kernel13GemmUniversalIN4cute5tupleIJiiiiEEENS1_10collective13CollectiveMmaINS1_35MainloopSm100TmaUmmaWarpSpecializedILi36ELi2ELi4ENS5_IJNS4_1CILi2EEENSA_ILi1EEESC_EEEEENS5_IJNSA_ILi64EEENSA_ILi32EEESG_EEENS_6half_tENS5_IJlSC_lEEESI_SJ_NS4_8TiledMMAINS4_8MMA_AtomIJNS4_20SM100_MMA_F16BF16_SSISI_SI_fLi64ELi32ELNS4_4UMMA5MajorE0ELSO_0ELNSN_7ScaleInE0ELSP_0EEEEEENS4_6LayoutINS5_IJSC_SC_SC_EEENS5_IJNSA_ILi0EEESU_SU_EEEEENS5_IJNS4_10UnderscoreESX_SX_EEEEENS4_13SM90_TMA_LOADENS4_14ComposedLayoutINS4_7SwizzleILi2ELi4ELi3EEENS4_18smem_ptr_flag_bitsILi16EEENSS_INS5_IJNSA_ILi8EEESG_EEENS5_IJSG_SC_EEEEEEEvNS4_8identityENS4_23SM90_TMA_LOAD_MULTICASTES1A_vS1B_EENS_8epilogue10collective18CollectiveEpilogueINS1E_23Sm100TmaWarpSpecializedILi2ELi1ELi16ELb1ELb0EEEJSH_NS5_IJNSS_ISF_SC_EENSS_ISG_SC_EEEEESI_SJ_SI_SJ_NS1E_6fusion15FusionCallbacksIS1I_NS1M_17LinearCombinationISI_fSI_fLNS_15FloatRoundStyleE2EEESH_S1L_JEEENS4_5SM1004TMEM4LOAD26SM100_TMEM_LOAD_16dp256b4xES10_S1A_NS4_17SM75_U32x4_LDSM_NENS4_14SM90_TMA_STOREES1A_NS4_17SM90_U32x4_STSM_NENS4_39AutoVectorizingCopyWithAssumedAlignmentILi128EEEEEEvvEEEEvNT_6ParamsE,"aw",@nobits
	.sectionflags	@""
	.align	16
	.zero		1024


//--------------------- .nv.shared.reserved.0     --------------------------
	.section	.nv.shared.reserved.0,"aw",@nobits
	.weak		__nv_reservedSMEM_offset_0_alias
	.size		__nv_reservedSMEM_offset_0_alias, 0, 64
	.other		__nv_reservedSMEM_offset_0_alias,@"STO_CUDA_RESERVED_SHARED STV_DEFAULT"
__nv_reservedSMEM_offset_0_alias:
	.zero		0
.nv.shared.reserved.0:
	.zero		64
	.weak		__nv_reservedSMEM_tcgen05_partition
	.type		__nv_reservedSMEM_tcgen05_partition,@object
	.size		__nv_reservedSMEM_tcgen05_partition,(.L_0 - __nv_reservedSMEM_tcgen05_partition)
__nv_reservedSMEM_tcgen05_partition:
	.zero		32
.L_0:


//--------------------- .nv.global                --------------------------
	.section	.nv.global,"aw",@nobits
.nv.global:
	.type		_ZN40_INTERNAL_d65f3654_4_k_cu_ddf8a660_156304cute1_E,@object
	.size		_ZN40_INTERNAL_d65f3654_4_k_cu_ddf8a660_156304cute1_E,(_ZN40_INTERNAL_d65f3654_4_k_cu_ddf8a660_156304cuda3std3__45__cpo6cbeginE - _ZN40_INTERNAL_d65f3654_4_k_cu_ddf8a660_156304cute1_E)
_ZN40_INTERNAL_d65f3654_4_k_cu_ddf8a660_156304cute1_E:
	.zero		1
	.type		_ZN40_INTERNAL_d65f3654_4_k_cu_ddf8a660_156304cuda3std3__45__cpo6cbeginE,@object
	.size		_ZN40_INTERNAL_d65f3654_4_k_cu_ddf8a660_156304cuda3std3__45__cpo6cbeginE,(_ZN40_INTERNAL_d65f3654_4_k_cu_ddf8a660_156304cuda3std3__48in_placeE - _ZN40_INTERNAL_d65f3654_4_k_cu_ddf8a660_156304cuda3std3__45__cpo6cbeginE)
_ZN40_INTERNAL_d65f3654_4_k_cu_ddf8a660_156304cuda3std3__45__cpo6cbeginE:
	.zero		1
	.type		_ZN40_INTERNAL_d65f3654_4_k_cu_ddf8a660_156304cuda3std3__48in_placeE,@object
	.size		_ZN40_INTERNAL_d65f3654_4_k_cu_ddf8a660_156304cuda3std3__48in_placeE,(_ZN40_INTERNAL_d65f3654_4_k_cu_ddf8a660_156304cuda3std6ranges3__45__cpo9iter_moveE - _ZN40_INTERNAL_d65f3654_4_k_cu_ddf8a660_156304cuda3std3__48in_placeE)
_ZN40_INTERNAL_d65f3654_4_k_cu_ddf8a660_156304cuda3std3__48in_placeE:
	.zero		1
	.type		_ZN40_INTERNAL_d65f3654_4_k_cu_ddf8a660_156304cuda3std6ranges3__45__cpo9iter_moveE,@object
	.size		_ZN40_INTERNAL_d65f3654_4_k_cu_ddf8a660_156304cuda3std6ranges3__45__cpo9iter_moveE,(_ZN40_INTERNAL_d65f3654_4_k_cu_ddf8a660_156304cuda3std3__45__cpo5beginE - _ZN40_INTERNAL_d65f3654_4_k_cu_ddf8a660_156304cuda3std6ranges3__45__cpo9iter_moveE)
_ZN40_INTERNAL_d65f3654_4_k_cu_ddf8a660_156304cuda3std6ranges3__45__cpo9iter_moveE:
	.zero		1
	.type		_ZN40_INTERNAL_d65f3654_4_k_cu_ddf8a660_156304cuda3std3__45__cpo5beginE,@object
	.size		_ZN40_INTERNAL_d65f3654_4_k_cu_ddf8a660_156304cuda3std3__45__cpo5beginE,(_ZN40_INTERNAL_d65f3654_4_k_cu_ddf8a660_156304cuda3std3__442_GLOBAL__N__d65f3654_4_k_cu_ddf8a660_156306ignoreE - _ZN40_INTERNAL_d65f3654_4_k_cu_ddf8a660_156304cuda3std3__45__cpo5beginE)
_ZN40_INTERNAL_d65f3654_4_k_cu_ddf8a660_156304cuda3std3__45__cpo5beginE:
	.zero		1
	.type		_ZN40_INTERNAL_d65f3654_4_k_cu_ddf8a660_156304cuda3std3__442_GLOBAL__N__d65f3654_4_k_cu_ddf8a660_156306ignoreE,@object
	.size		_ZN40_INTERNAL_d65f3654_4_k_cu_ddf8a660_156304cuda3std3__442_GLOBAL__N__d65f3654_4_k_cu_ddf8a660_156306ignoreE,(_ZN40_INTERNAL_d65f3654_4_k_cu_ddf8a660_156304cute7productE - _ZN40_INTERNAL_d65f3654_4_k_cu_ddf8a660_156304cuda3std3__442_GLOBAL__N__d65f3654_4_k_cu_ddf8a660_156306ignoreE)
_ZN40_INTERNAL_d65f3654_4_k_cu_ddf8a660_156304cuda3std3__442_GLOBAL__N__d65f3654_4_k_cu_ddf8a660_156306ignoreE:
	.zero		1
	.type		_ZN40_INTERNAL_d65f3654_4_k_cu_ddf8a660_156304cute7productE,@object
	.size		_ZN40_INTERNAL_d65f3654_4_k_cu_ddf8a660_156304cute7productE,(_ZN40_INTERNAL_d65f3654_4_k_cu_ddf8a660_156304cuda3std3__45__cpo3endE - _ZN40_INTERNAL_d65f3654_4_k_cu_ddf8a660_156304cute7productE)
_ZN40_INTERNAL_d65f3654_4_k_cu_ddf8a660_156304cute7productE:
	.zero		1
	.type		_ZN40_INTERNAL_d65f3654_4_k_cu_ddf8a660_156304cuda3std3__45__cpo3endE,@object
	.size		_ZN40_INTERNAL_d65f3654_4_k_cu_ddf8a660_156304cuda3std3__45__cpo3endE,(_ZN40_INTERNAL_d65f3654_4_k_cu_ddf8a660_156304cuda3std3__419piecewise_constructE - _ZN40_INTERNAL_d65f3654_4_k_cu_ddf8a660_156304cuda3std3__45__cpo3endE)
_ZN40_INTERNAL_d65f3654_4_k_cu_ddf8a660_156304cuda3std3__45__cpo3endE:
	.zero		1
	.type		_ZN40_INTERNAL_d65f3654_4_k_cu_ddf8a660_156304cuda3std3__419piecewise_constructE,@object
	.size		_ZN40_INTERNAL_d65f3654_4_k_cu_ddf8a660_156304cuda3std3__419piecewise_constructE,(_ZN40_INTERNAL_d65f3654_4_k_cu_ddf8a660_156304cuda3std3__45__cpo4cendE - _ZN40_INTERNAL_d65f3654_4_k_cu_ddf8a660_156304cuda3std3__419piecewise_constructE)
_ZN40_INTERNAL_d65f3654_4_k_cu_ddf8a660_156304cuda3std3__419piecewise_constructE:
	.zero		1
	.type		_ZN40_INTERNAL_d65f3654_4_k_cu_ddf8a660_156304cuda3std3__45__cpo4cendE,@object
	.size		_ZN40_INTERNAL_d65f3654_4_k_cu_ddf8a660_156304cuda3std3__45__cpo4cendE,(_ZN40_INTERNAL_d65f3654_4_k_cu_ddf8a660_156304cuda3std6ranges3__45__cpo4swapE - _ZN40_INTERNAL_d65f3654_4_k_cu_ddf8a660_156304cuda3std3__45__cpo4cendE)
_ZN40_INTERNAL_d65f3654_4_k_cu_ddf8a660_156304cuda3std3__45__cpo4cendE:
	.zero		1
	.type		_ZN40_INTERNAL_d65f3654_4_k_cu_ddf8a660_156304cuda3std6ranges3__45__cpo4swapE,@object
	.size		_ZN40_INTERNAL_d65f3654_4_k_cu_ddf8a660_156304cuda3std6ranges3__45__cpo4swapE,(.L_10 - _ZN40_INTERNAL_d65f3654_4_k_cu_ddf8a660_156304cuda3std6ranges3__45__cpo4swapE)
_ZN40_INTERNAL_d65f3654_4_k_cu_ddf8a660_156304cuda3std6ranges3__45__cpo4swapE:
	.zero		1
.L_10:


//--------------------- .nv.constant0._ZN7cutlass13device_kernelINS_4gemm6kernel13GemmUniversalIN4cute5tupleIJiiiiEEENS1_10collective13CollectiveMmaINS1_35MainloopSm100TmaUmmaWarpSpecializedILi36ELi2ELi4ENS5_IJNS4_1CILi2EEENSA_ILi1EEESC_EEEEENS5_IJNSA_ILi64EEENSA_ILi32EEESG_EEENS_6half_tENS5_IJlSC_lEEESI_SJ_NS4_8TiledMMAINS4_8MMA_AtomIJNS4_20SM100_MMA_F16BF16_SSISI_SI_fLi64ELi32ELNS4_4UMMA5MajorE0ELSO_0ELNSN_7ScaleInE0ELSP_0EEEEEENS4_6LayoutINS5_IJSC_SC_SC_EEENS5_IJNSA_ILi0EEESU_SU_EEEEENS5_IJNS4_10UnderscoreESX_SX_EEEEENS4_13SM90_TMA_LOADENS4_14ComposedLayoutINS4_7SwizzleILi2ELi4ELi3EEENS4_18smem_ptr_flag_bitsILi16EEENSS_INS5_IJNSA_ILi8EEESG_EEENS5_IJSG_SC_EEEEEEEvNS4_8identityENS4_23SM90_TMA_LOAD_MULTICASTES1A_vS1B_EENS_8epilogue10collective18CollectiveEpilogueINS1E_23Sm100TmaWarpSpecializedILi2ELi1ELi16ELb1ELb0EEEJSH_NS5_IJNSS_ISF_SC_EENSS_ISG_SC_EEEEESI_SJ_SI_SJ_NS1E_6fusion15FusionCallbacksIS1I_NS1M_17LinearCombinationISI_fSI_fLNS_15FloatRoundStyleE2EEESH_S1L_JEEENS4_5SM1004TMEM4LOAD26SM100_TMEM_LOAD_16dp256b4xES10_S1A_NS4_17SM75_U32x4_LDSM_NENS4_14SM90_TMA_STOREES1A_NS4_17SM90_U32x4_STSM_NENS4_39AutoVectorizingCopyWithAssumedAlignmentILi128EEEEEEvvEEEEvNT_6ParamsE --------------------------
	.section	.nv.constant0._ZN7cutlass13device_kernelINS_4gemm6kernel13GemmUniversalIN4cute5tupleIJiiiiEEENS1_10collective13CollectiveMmaINS1_35MainloopSm100TmaUmmaWarpSpecializedILi36ELi2ELi4ENS5_IJNS4_1CILi2EEENSA_ILi1EEESC_EEEEENS5_IJNSA_ILi64EEENSA_ILi32EEESG_EEENS_6half_tENS5_IJlSC_lEEESI_SJ_NS4_8TiledMMAINS4_8MMA_AtomIJNS4_20SM100_MMA_F16BF16_SSISI_SI_fLi64ELi32ELNS4_4UMMA5MajorE0ELSO_0ELNSN_7ScaleInE0ELSP_0EEEEEENS4_6LayoutINS5_IJSC_SC_SC_EEENS5_IJNSA_ILi0EEESU_SU_EEEEENS5_IJNS4_10UnderscoreESX_SX_EEEEENS4_13SM90_TMA_LOADENS4_14ComposedLayoutINS4_7SwizzleILi2ELi4ELi3EEENS4_18smem_ptr_flag_bitsILi16EEENSS_INS5_IJNSA_ILi8EEESG_EEENS5_IJSG_SC_EEEEEEEvNS4_8identityENS4_23SM90_TMA_LOAD_MULTICASTES1A_vS1B_EENS_8epilogue10collective18CollectiveEpilogueINS1E_23Sm100TmaWarpSpecializedILi2ELi1ELi16ELb1ELb0EEEJSH_NS5_IJNSS_ISF_SC_EENSS_ISG_SC_EEEEESI_SJ_SI_SJ_NS1E_6fusion15FusionCallbacksIS1I_NS1M_17LinearCombinationISI_fSI_fLNS_15FloatRoundStyleE2EEESH_S1L_JEEENS4_5SM1004TMEM4LOAD26SM100_TMEM_LOAD_16dp256b4xES10_S1A_NS4_17SM75_U32x4_LDSM_NENS4_14SM90_TMA_STOREES1A_NS4_17SM90_U32x4_STSM_NENS4_39AutoVectorizingCopyWithAssumedAlignmentILi128EEEEEEvvEEEEvNT_6ParamsE,"a",@progbits
	.sectionflags	@""
	.align	4
.nv.constant0._ZN7cutlass13device_kernelINS_4gemm6kernel13GemmUniversalIN4cute5tupleIJiiiiEEENS1_10collective13CollectiveMmaINS1_35MainloopSm100TmaUmmaWarpSpecializedILi36ELi2ELi4ENS5_IJNS4_1CILi2EEENSA_ILi1EEESC_EEEEENS5_IJNSA_ILi64EEENSA_ILi32EEESG_EEENS_6half_tENS5_IJlSC_lEEESI_SJ_NS4_8TiledMMAINS4_8MMA_AtomIJNS4_20SM100_MMA_F16BF16_SSISI_SI_fLi64ELi32ELNS4_4UMMA5MajorE0ELSO_0ELNSN_7ScaleInE0ELSP_0EEEEEENS4_6LayoutINS5_IJSC_SC_SC_EEENS5_IJNSA_ILi0EEESU_SU_EEEEENS5_IJNS4_10UnderscoreESX_SX_EEEEENS4_13SM90_TMA_LOADENS4_14ComposedLayoutINS4_7SwizzleILi2ELi4ELi3EEENS4_18smem_ptr_flag_bitsILi16EEENSS_INS5_IJNSA_ILi8EEESG_EEENS5_IJSG_SC_EEEEEEEvNS4_8identityENS4_23SM90_TMA_LOAD_MULTICASTES1A_vS1B_EENS_8epilogue10collective18CollectiveEpilogueINS1E_23Sm100TmaWarpSpecializedILi2ELi1ELi16ELb1ELb0EEEJSH_NS5_IJNSS_ISF_SC_EENSS_ISG_SC_EEEEESI_SJ_SI_SJ_NS1E_6fusion15FusionCallbacksIS1I_NS1M_17LinearCombinationISI_fSI_fLNS_15FloatRoundStyleE2EEESH_S1L_JEEENS4_5SM1004TMEM4LOAD26SM100_TMEM_LOAD_16dp256b4xES10_S1A_NS4_17SM75_U32x4_LDSM_NENS4_14SM90_TMA_STOREES1A_NS4_17SM90_U32x4_STSM_NENS4_39AutoVectorizingCopyWithAssumedAlignmentILi128EEEEEEvvEEEEvNT_6ParamsE:
	.zero		2944


//--------------------- SYMBOLS --------------------------

	.type		.nv.reservedSmem.offset0,@object
	.size		.nv.reservedSmem.offset0,0x4
	.type		.nv.reservedSmem.cap,@object
	.size		.nv.reservedSmem.cap,0x4
	.type		__assertfail,@function
